//
// Generated by NVIDIA NVVM Compiler
//
// Compiler Build ID: CL-36424714
// Cuda compilation tools, release 13.0, V13.0.88
// Based on NVVM 20.0.0
//

.version 9.0
.target sm_100
.address_size 64

	// .globl	_Z14computeWeightsPfS_PKhfiii

.visible .entry _Z14computeWeightsPfS_PKhfiii(
	.param .u64 .ptr .align 1 _Z14computeWeightsPfS_PKhfiii_param_0,
	.param .u64 .ptr .align 1 _Z14computeWeightsPfS_PKhfiii_param_1,
	.param .u64 .ptr .align 1 _Z14computeWeightsPfS_PKhfiii_param_2,
	.param .f32 _Z14computeWeightsPfS_PKhfiii_param_3,
	.param .u32 _Z14computeWeightsPfS_PKhfiii_param_4,
	.param .u32 _Z14computeWeightsPfS_PKhfiii_param_5,
	.param .u32 _Z14computeWeightsPfS_PKhfiii_param_6
)
{
	.reg .pred 	%p<21>;
	.reg .b32 	%r<132>;
	.reg .b32 	%f<71>;
	.reg .b64 	%rd<40>;

	ld.param.u64 	%rd8, [_Z14computeWeightsPfS_PKhfiii_param_0];
	ld.param.u64 	%rd9, [_Z14computeWeightsPfS_PKhfiii_param_1];
	ld.param.u64 	%rd10, [_Z14computeWeightsPfS_PKhfiii_param_2];
	ld.param.f32 	%f1, [_Z14computeWeightsPfS_PKhfiii_param_3];
	ld.param.u32 	%r50, [_Z14computeWeightsPfS_PKhfiii_param_5];
	ld.param.u32 	%r51, [_Z14computeWeightsPfS_PKhfiii_param_6];
	cvta.to.global.u64 	%rd1, %rd8;
	cvta.to.global.u64 	%rd2, %rd9;
	cvta.to.global.u64 	%rd3, %rd10;
	mov.u32 	%r52, %ctaid.x;
	mov.u32 	%r53, %ntid.x;
	mul.lo.s32 	%r1, %r52, %r53;
	mov.u32 	%r2, %tid.x;
	add.s32 	%r3, %r1, %r2;
	mov.u32 	%r54, %ctaid.y;
	mov.u32 	%r55, %ntid.y;
	mov.u32 	%r56, %tid.y;
	mad.lo.s32 	%r4, %r54, %r55, %r56;
	mad.lo.s32 	%r5, %r50, %r4, %r3;
	mul.lo.s32 	%r57, %r5, 3;
	cvt.s64.s32 	%rd11, %r57;
	add.s64 	%rd12, %rd3, %rd11;
	ld.global.u8 	%r6, [%rd12];
	ld.global.u8 	%r7, [%rd12+1];
	ld.global.u8 	%r8, [%rd12+2];
	setp.lt.s32 	%p2, %r51, 0;
	@%p2 bra 	$L__BB0_25;
	neg.s32 	%r118, %r51;
	shl.b32 	%r59, %r51, 1;
	or.b32  	%r60, %r59, 1;
	mad.lo.s32 	%r61, %r59, %r59, %r59;
	add.s32 	%r62, %r61, %r60;
	mul.lo.s32 	%r63, %r62, %r5;
	and.b32  	%r10, %r59, 6;
	sub.s32 	%r11, %r3, %r51;
	setp.lt.s32 	%p3, %r11, 0;
	setp.ge.s32 	%p4, %r11, %r50;
	or.pred  	%p1, %p3, %p4;
	and.b32  	%r12, %r60, -8;
	and.b32  	%r13, %r51, 1;
	neg.s32 	%r14, %r59;
	add.s32 	%r15, %r11, 1;
	mul.lo.s32 	%r64, %r2, 3;
	mad.lo.s32 	%r65, %r1, 3, %r64;
	mul.lo.s32 	%r66, %r51, 3;
	sub.s32 	%r16, %r65, %r66;
	add.s32 	%r17, %r63, 1;
	cvt.s64.s32 	%rd4, %r63;
	mov.b32 	%r131, 0;
$L__BB0_2:
	mov.u32 	%r128, %r131;
	mov.u32 	%r18, %r118;
	ld.param.u32 	%r117, [_Z14computeWeightsPfS_PKhfiii_param_4];
	add.s32 	%r20, %r18, %r4;
	setp.ge.s32 	%p5, %r20, %r117;
	setp.lt.s32 	%p6, %r20, 0;
	or.pred  	%p7, %p5, %p6;
	@%p7 bra 	$L__BB0_10;
	@%p1 bra 	$L__BB0_5;
	cvt.u32.u64 	%r67, %rd4;
	mad.lo.s32 	%r68, %r20, %r50, %r11;
	mul.lo.s32 	%r69, %r68, 3;
	cvt.s64.s32 	%rd13, %r69;
	add.s64 	%rd14, %rd3, %rd13;
	ld.global.u8 	%r70, [%rd14];
	ld.global.u8 	%r71, [%rd14+1];
	ld.global.u8 	%r72, [%rd14+2];
	sub.s32 	%r73, %r6, %r70;
	cvt.rn.f32.s32 	%f2, %r73;
	sub.s32 	%r74, %r7, %r71;
	cvt.rn.f32.s32 	%f3, %r74;
	sub.s32 	%r75, %r8, %r72;
	cvt.rn.f32.s32 	%f4, %r75;
	mul.f32 	%f5, %f3, %f3;
	fma.rn.f32 	%f6, %f2, %f2, %f5;
	fma.rn.f32 	%f7, %f4, %f4, %f6;
	sqrt.rn.f32 	%f8, %f7;
	mul.wide.s32 	%rd15, %r128, 4;
	add.s64 	%rd16, %rd2, %rd15;
	ld.global.f32 	%f9, [%rd16];
	neg.f32 	%f10, %f8;
	div.rn.f32 	%f11, %f10, %f1;
	fma.rn.f32 	%f12, %f11, 0f3BBB989D, 0f3F000000;
	cvt.sat.f32.f32 	%f13, %f12;
	mov.f32 	%f14, 0f4B400001;
	mov.f32 	%f15, 0f437C0000;
	fma.rm.f32 	%f16, %f13, %f15, %f14;
	add.f32 	%f17, %f16, 0fCB40007F;
	neg.f32 	%f18, %f17;
	fma.rn.f32 	%f19, %f11, 0f3FB8AA3B, %f18;
	fma.rn.f32 	%f20, %f11, 0f32A57060, %f19;
	mov.b32 	%r76, %f16;
	shl.b32 	%r77, %r76, 23;
	mov.b32 	%f21, %r77;
	ex2.approx.ftz.f32 	%f22, %f20;
	mul.f32 	%f23, %f22, %f21;
	mul.f32 	%f24, %f9, %f23;
	add.s32 	%r78, %r128, %r67;
	mul.wide.s32 	%rd17, %r78, 4;
	add.s64 	%rd18, %rd1, %rd17;
	st.global.f32 	[%rd18], %f24;
	bra.uni 	$L__BB0_6;
$L__BB0_5:
	cvt.u32.u64 	%r79, %rd4;
	add.s32 	%r80, %r128, %r79;
	mul.wide.s32 	%rd19, %r80, 4;
	add.s64 	%rd20, %rd1, %rd19;
	mov.b32 	%r81, 0;
	st.global.u32 	[%rd20], %r81;
$L__BB0_6:
	setp.eq.s32 	%p8, %r51, 0;
	add.s32 	%r131, %r128, 1;
	@%p8 bra 	$L__BB0_24;
	mul.lo.s32 	%r82, %r50, %r20;
	mad.lo.s32 	%r124, %r82, 3, %r16;
	add.s32 	%r122, %r17, %r128;
	mov.u32 	%r125, %r15;
	mov.u32 	%r126, %r14;
$L__BB0_8:
	mul.wide.s32 	%rd21, %r122, 4;
	add.s64 	%rd5, %rd1, %rd21;
	mul.wide.s32 	%rd22, %r131, 4;
	add.s64 	%rd23, %rd2, %rd22;
	add.s64 	%rd6, %rd23, 4;
	setp.gt.s32 	%p9, %r125, -1;
	setp.lt.s32 	%p10, %r125, %r50;
	and.pred  	%p11, %p9, %p10;
	@%p11 bra 	$L__BB0_18;
	mov.b32 	%r92, 0;
	st.global.u32 	[%rd5], %r92;
	bra.uni 	$L__BB0_19;
$L__BB0_10:
	setp.lt.u32 	%p16, %r51, 4;
	@%p16 bra 	$L__BB0_13;
	mov.b32 	%r121, 0;
$L__BB0_12:
	.pragma "nounroll";
	cvt.u32.u64 	%r105, %rd4;
	add.s32 	%r106, %r128, %r105;
	mul.wide.s32 	%rd32, %r106, 4;
	add.s64 	%rd33, %rd1, %rd32;
	mov.b32 	%r107, 0;
	st.global.u32 	[%rd33], %r107;
	st.global.u32 	[%rd33+4], %r107;
	st.global.u32 	[%rd33+8], %r107;
	st.global.u32 	[%rd33+12], %r107;
	st.global.u32 	[%rd33+16], %r107;
	st.global.u32 	[%rd33+20], %r107;
	st.global.u32 	[%rd33+24], %r107;
	st.global.u32 	[%rd33+28], %r107;
	add.s32 	%r128, %r128, 8;
	add.s32 	%r121, %r121, 8;
	setp.eq.s32 	%p17, %r121, %r12;
	@%p17 bra 	$L__BB0_13;
	bra.uni 	$L__BB0_12;
$L__BB0_13:
	setp.lt.u32 	%p18, %r10, 3;
	@%p18 bra 	$L__BB0_15;
	cvt.u32.u64 	%r108, %rd4;
	add.s32 	%r109, %r128, %r108;
	mul.wide.s32 	%rd34, %r109, 4;
	add.s64 	%rd35, %rd1, %rd34;
	mov.b32 	%r110, 0;
	st.global.u32 	[%rd35], %r110;
	st.global.u32 	[%rd35+4], %r110;
	st.global.u32 	[%rd35+8], %r110;
	st.global.u32 	[%rd35+12], %r110;
	add.s32 	%r128, %r128, 4;
$L__BB0_15:
	setp.eq.s32 	%p19, %r13, 0;
	@%p19 bra 	$L__BB0_17;
	cvt.u32.u64 	%r111, %rd4;
	add.s32 	%r112, %r128, %r111;
	mul.wide.s32 	%rd36, %r112, 4;
	add.s64 	%rd37, %rd1, %rd36;
	mov.b32 	%r113, 0;
	st.global.u32 	[%rd37], %r113;
	st.global.u32 	[%rd37+4], %r113;
	add.s32 	%r128, %r128, 2;
$L__BB0_17:
	cvt.u32.u64 	%r114, %rd4;
	add.s32 	%r115, %r128, %r114;
	mul.wide.s32 	%rd38, %r115, 4;
	add.s64 	%rd39, %rd1, %rd38;
	mov.b32 	%r116, 0;
	st.global.u32 	[%rd39], %r116;
	add.s32 	%r131, %r128, 1;
	bra.uni 	$L__BB0_24;
$L__BB0_18:
	add.s32 	%r83, %r124, 3;
	cvt.s64.s32 	%rd24, %r83;
	add.s64 	%rd25, %rd3, %rd24;
	ld.global.u8 	%r84, [%rd25];
	ld.global.u8 	%r85, [%rd25+1];
	ld.global.u8 	%r86, [%rd25+2];
	sub.s32 	%r87, %r6, %r84;
	cvt.rn.f32.s32 	%f25, %r87;
	sub.s32 	%r88, %r7, %r85;
	cvt.rn.f32.s32 	%f26, %r88;
	sub.s32 	%r89, %r8, %r86;
	cvt.rn.f32.s32 	%f27, %r89;
	mul.f32 	%f28, %f26, %f26;
	fma.rn.f32 	%f29, %f25, %f25, %f28;
	fma.rn.f32 	%f30, %f27, %f27, %f29;
	sqrt.rn.f32 	%f31, %f30;
	ld.global.f32 	%f32, [%rd6+-4];
	neg.f32 	%f33, %f31;
	div.rn.f32 	%f34, %f33, %f1;
	fma.rn.f32 	%f35, %f34, 0f3BBB989D, 0f3F000000;
	cvt.sat.f32.f32 	%f36, %f35;
	mov.f32 	%f37, 0f4B400001;
	mov.f32 	%f38, 0f437C0000;
	fma.rm.f32 	%f39, %f36, %f38, %f37;
	add.f32 	%f40, %f39, 0fCB40007F;
	neg.f32 	%f41, %f40;
	fma.rn.f32 	%f42, %f34, 0f3FB8AA3B, %f41;
	fma.rn.f32 	%f43, %f34, 0f32A57060, %f42;
	mov.b32 	%r90, %f39;
	shl.b32 	%r91, %r90, 23;
	mov.b32 	%f44, %r91;
	ex2.approx.ftz.f32 	%f45, %f43;
	mul.f32 	%f46, %f45, %f44;
	mul.f32 	%f47, %f32, %f46;
	st.global.f32 	[%rd5], %f47;
$L__BB0_19:
	cvt.s64.s32 	%rd26, %r131;
	add.s64 	%rd27, %rd4, %rd26;
	shl.b64 	%rd28, %rd27, 2;
	add.s64 	%rd29, %rd1, %rd28;
	add.s64 	%rd7, %rd29, 4;
	add.s32 	%r93, %r125, 1;
	setp.lt.s32 	%p12, %r93, 0;
	setp.ge.s32 	%p13, %r93, %r50;
	or.pred  	%p14, %p12, %p13;
	@%p14 bra 	$L__BB0_21;
	add.s32 	%r94, %r124, 6;
	cvt.s64.s32 	%rd30, %r94;
	add.s64 	%rd31, %rd3, %rd30;
	ld.global.u8 	%r95, [%rd31];
	ld.global.u8 	%r96, [%rd31+1];
	ld.global.u8 	%r97, [%rd31+2];
	sub.s32 	%r98, %r6, %r95;
	cvt.rn.f32.s32 	%f48, %r98;
	sub.s32 	%r99, %r7, %r96;
	cvt.rn.f32.s32 	%f49, %r99;
	sub.s32 	%r100, %r8, %r97;
	cvt.rn.f32.s32 	%f50, %r100;
	mul.f32 	%f51, %f49, %f49;
	fma.rn.f32 	%f52, %f48, %f48, %f51;
	fma.rn.f32 	%f53, %f50, %f50, %f52;
	sqrt.rn.f32 	%f54, %f53;
	ld.global.f32 	%f55, [%rd6];
	neg.f32 	%f56, %f54;
	div.rn.f32 	%f57, %f56, %f1;
	fma.rn.f32 	%f58, %f57, 0f3BBB989D, 0f3F000000;
	cvt.sat.f32.f32 	%f59, %f58;
	mov.f32 	%f60, 0f4B400001;
	mov.f32 	%f61, 0f437C0000;
	fma.rm.f32 	%f62, %f59, %f61, %f60;
	add.f32 	%f63, %f62, 0fCB40007F;
	neg.f32 	%f64, %f63;
	fma.rn.f32 	%f65, %f57, 0f3FB8AA3B, %f64;
	fma.rn.f32 	%f66, %f57, 0f32A57060, %f65;
	mov.b32 	%r101, %f62;
	shl.b32 	%r102, %r101, 23;
	mov.b32 	%f67, %r102;
	ex2.approx.ftz.f32 	%f68, %f66;
	mul.f32 	%f69, %f68, %f67;
	mul.f32 	%f70, %f55, %f69;
	st.global.f32 	[%rd7], %f70;
	bra.uni 	$L__BB0_22;
$L__BB0_21:
	mov.b32 	%r103, 0;
	st.global.u32 	[%rd7], %r103;
$L__BB0_22:
	add.s32 	%r131, %r131, 2;
	add.s32 	%r126, %r126, 2;
	add.s32 	%r125, %r125, 2;
	add.s32 	%r124, %r124, 6;
	add.s32 	%r128, %r128, 2;
	add.s32 	%r122, %r122, 2;
	setp.eq.s32 	%p15, %r126, 0;
	@%p15 bra 	$L__BB0_23;
	bra.uni 	$L__BB0_8;
$L__BB0_23:
	add.s32 	%r131, %r128, 1;
$L__BB0_24:
	add.s32 	%r118, %r18, 1;
	setp.ne.s32 	%p20, %r18, %r51;
	@%p20 bra 	$L__BB0_2;
$L__BB0_25:
	ret;

}
	// .globl	_Z13calcAWCostL2RPfS_S_S_iiii
.visible .entry _Z13calcAWCostL2RPfS_S_S_iiii(
	.param .u64 .ptr .align 1 _Z13calcAWCostL2RPfS_S_S_iiii_param_0,
	.param .u64 .ptr .align 1 _Z13calcAWCostL2RPfS_S_S_iiii_param_1,
	.param .u64 .ptr .align 1 _Z13calcAWCostL2RPfS_S_S_iiii_param_2,
	.param .u64 .ptr .align 1 _Z13calcAWCostL2RPfS_S_S_iiii_param_3,
	.param .u32 _Z13calcAWCostL2RPfS_S_S_iiii_param_4,
	.param .u32 _Z13calcAWCostL2RPfS_S_S_iiii_param_5,
	.param .u32 _Z13calcAWCostL2RPfS_S_S_iiii_param_6,
	.param .u32 _Z13calcAWCostL2RPfS_S_S_iiii_param_7
)
{
	.reg .pred 	%p<32>;
	.reg .b32 	%r<159>;
	.reg .b32 	%f<63>;
	.reg .b64 	%rd<48>;

	ld.param.u64 	%rd8, [_Z13calcAWCostL2RPfS_S_S_iiii_param_0];
	ld.param.u64 	%rd9, [_Z13calcAWCostL2RPfS_S_S_iiii_param_1];
	ld.param.u64 	%rd10, [_Z13calcAWCostL2RPfS_S_S_iiii_param_2];
	ld.param.u64 	%rd11, [_Z13calcAWCostL2RPfS_S_S_iiii_param_3];
	ld.param.u32 	%r56, [_Z13calcAWCostL2RPfS_S_S_iiii_param_4];
	ld.param.u32 	%r57, [_Z13calcAWCostL2RPfS_S_S_iiii_param_5];
	ld.param.u32 	%r58, [_Z13calcAWCostL2RPfS_S_S_iiii_param_6];
	ld.param.u32 	%r59, [_Z13calcAWCostL2RPfS_S_S_iiii_param_7];
	cvta.to.global.u64 	%rd1, %rd11;
	cvta.to.global.u64 	%rd2, %rd10;
	cvta.to.global.u64 	%rd3, %rd9;
	cvta.to.global.u64 	%rd4, %rd8;
	mov.u32 	%r60, %ctaid.x;
	mov.u32 	%r61, %ntid.x;
	mov.u32 	%r62, %tid.x;
	mad.lo.s32 	%r1, %r60, %r61, %r62;
	mov.u32 	%r63, %ctaid.y;
	mov.u32 	%r64, %ntid.y;
	mov.u32 	%r65, %tid.y;
	mad.lo.s32 	%r2, %r63, %r64, %r65;
	shl.b32 	%r3, %r59, 1;
	or.b32  	%r4, %r3, 1;
	mad.lo.s32 	%r66, %r3, %r3, %r3;
	add.s32 	%r5, %r66, %r4;
	mul.lo.s32 	%r6, %r57, %r2;
	setp.lt.s32 	%p1, %r58, 1;
	@%p1 bra 	$L__BB1_23;
	add.s32 	%r67, %r6, %r1;
	neg.s32 	%r7, %r59;
	setp.gt.s32 	%p2, %r59, -1;
	mul.lo.s32 	%r8, %r5, %r67;
	mul.lo.s32 	%r9, %r67, %r58;
	@%p2 bra 	$L__BB1_13;
	mov.f32 	%f54, 0f00000000;
	div.rn.f32 	%f1, %f54, 0f00000000;
	and.b32  	%r10, %r58, 7;
	setp.lt.u32 	%p24, %r58, 8;
	mov.b32 	%r144, 0;
	@%p24 bra 	$L__BB1_5;
	and.b32  	%r144, %r58, 2147483640;
	neg.s32 	%r142, %r144;
	add.s64 	%rd5, %rd1, 16;
	mov.u32 	%r141, %r9;
$L__BB1_4:
	.pragma "nounroll";
	mul.wide.s32 	%rd40, %r141, 4;
	add.s64 	%rd41, %rd5, %rd40;
	st.global.f32 	[%rd41+-16], %f1;
	st.global.f32 	[%rd41+-12], %f1;
	st.global.f32 	[%rd41+-8], %f1;
	st.global.f32 	[%rd41+-4], %f1;
	st.global.f32 	[%rd41], %f1;
	st.global.f32 	[%rd41+4], %f1;
	st.global.f32 	[%rd41+8], %f1;
	st.global.f32 	[%rd41+12], %f1;
	add.s32 	%r142, %r142, 8;
	add.s32 	%r141, %r141, 8;
	setp.ne.s32 	%p25, %r142, 0;
	@%p25 bra 	$L__BB1_4;
$L__BB1_5:
	setp.eq.s32 	%p26, %r10, 0;
	@%p26 bra 	$L__BB1_23;
	and.b32  	%r18, %r58, 3;
	setp.lt.u32 	%p27, %r10, 4;
	@%p27 bra 	$L__BB1_8;
	add.s32 	%r137, %r144, %r9;
	mul.wide.s32 	%rd42, %r137, 4;
	add.s64 	%rd43, %rd1, %rd42;
	st.global.f32 	[%rd43], %f1;
	st.global.f32 	[%rd43+4], %f1;
	st.global.f32 	[%rd43+8], %f1;
	st.global.f32 	[%rd43+12], %f1;
	add.s32 	%r144, %r144, 4;
$L__BB1_8:
	setp.eq.s32 	%p28, %r18, 0;
	@%p28 bra 	$L__BB1_23;
	setp.eq.s32 	%p29, %r18, 1;
	@%p29 bra 	$L__BB1_11;
	add.s32 	%r138, %r144, %r9;
	mul.wide.s32 	%rd44, %r138, 4;
	add.s64 	%rd45, %rd1, %rd44;
	st.global.f32 	[%rd45], %f1;
	st.global.f32 	[%rd45+4], %f1;
	add.s32 	%r144, %r144, 2;
$L__BB1_11:
	and.b32  	%r139, %r58, 1;
	setp.eq.b32 	%p30, %r139, 1;
	not.pred 	%p31, %p30;
	@%p31 bra 	$L__BB1_23;
	add.s32 	%r140, %r144, %r9;
	mul.wide.s32 	%rd46, %r140, 4;
	add.s64 	%rd47, %rd1, %rd46;
	st.global.f32 	[%rd47], %f1;
	bra.uni 	$L__BB1_23;
$L__BB1_13:
	and.b32  	%r23, %r59, 1;
	sub.s32 	%r24, 1, %r59;
	sub.s32 	%r25, %r1, %r59;
	add.s64 	%rd6, %rd3, 8;
	add.s64 	%rd7, %rd4, 8;
	mov.b32 	%r146, 0;
$L__BB1_14:
	sub.s32 	%r70, %r1, %r146;
	shr.s32 	%r71, %r70, 31;
	and.b32  	%r72, %r71, %r57;
	mad.lo.s32 	%r73, %r57, %r2, %r70;
	add.s32 	%r74, %r73, %r72;
	mul.lo.s32 	%r75, %r4, %r4;
	mul.lo.s32 	%r27, %r74, %r75;
	mov.b32 	%r148, 0;
	mov.f32 	%f59, 0f00000000;
	mov.u32 	%r147, %r7;
	mov.f32 	%f60, %f59;
$L__BB1_15:
	setp.lt.u32 	%p3, %r3, 3;
	add.s32 	%r76, %r147, %r2;
	setp.lt.s32 	%p4, %r76, 0;
	setp.lt.s32 	%p5, %r76, %r56;
	selp.b32 	%r77, 0, %r56, %p5;
	neg.s32 	%r78, %r77;
	selp.b32 	%r79, %r56, %r78, %p4;
	add.s32 	%r80, %r79, %r76;
	mul.lo.s32 	%r30, %r80, %r57;
	mov.u32 	%r157, %r7;
	mov.u32 	%r158, %r148;
	@%p3 bra 	$L__BB1_19;
	and.b32  	%r81, %r4, -4;
	neg.s32 	%r152, %r81;
	add.s32 	%r150, %r27, %r148;
	add.s32 	%r149, %r8, %r148;
	mov.u32 	%r151, %r25;
	mov.u32 	%r153, %r24;
	mov.u32 	%r158, %r148;
$L__BB1_17:
	.pragma "nounroll";
	mul.wide.s32 	%rd12, %r150, 4;
	add.s64 	%rd13, %rd6, %rd12;
	mul.wide.s32 	%rd14, %r149, 4;
	add.s64 	%rd15, %rd7, %rd14;
	setp.lt.s32 	%p6, %r151, 0;
	setp.lt.s32 	%p7, %r151, %r57;
	selp.b32 	%r82, 0, %r57, %p7;
	neg.s32 	%r83, %r82;
	selp.b32 	%r84, %r57, %r83, %p6;
	add.s32 	%r85, %r30, %r84;
	add.s32 	%r86, %r85, %r151;
	ld.global.f32 	%f17, [%rd15+-8];
	ld.global.f32 	%f18, [%rd13+-8];
	mul.f32 	%f19, %f17, %f18;
	add.f32 	%f20, %f60, %f19;
	mad.lo.s32 	%r87, %r86, %r58, %r146;
	mul.wide.s32 	%rd16, %r87, 4;
	add.s64 	%rd17, %rd2, %rd16;
	ld.global.f32 	%f21, [%rd17];
	fma.rn.f32 	%f22, %f21, %f19, %f59;
	add.s32 	%r88, %r151, 1;
	setp.lt.s32 	%p8, %r88, 0;
	setp.lt.s32 	%p9, %r88, %r57;
	selp.b32 	%r89, 0, %r57, %p9;
	neg.s32 	%r90, %r89;
	selp.b32 	%r91, %r57, %r90, %p8;
	add.s32 	%r92, %r30, %r91;
	add.s32 	%r93, %r92, %r151;
	ld.global.f32 	%f23, [%rd15+-4];
	ld.global.f32 	%f24, [%rd13+-4];
	mul.f32 	%f25, %f23, %f24;
	add.f32 	%f26, %f20, %f25;
	mad.lo.s32 	%r94, %r58, %r93, %r58;
	add.s32 	%r95, %r94, %r146;
	mul.wide.s32 	%rd18, %r95, 4;
	add.s64 	%rd19, %rd2, %rd18;
	ld.global.f32 	%f27, [%rd19];
	fma.rn.f32 	%f28, %f27, %f25, %f22;
	add.s32 	%r96, %r151, 2;
	setp.lt.s32 	%p10, %r96, 0;
	setp.lt.s32 	%p11, %r96, %r57;
	selp.b32 	%r97, 0, %r57, %p11;
	neg.s32 	%r98, %r97;
	selp.b32 	%r99, %r57, %r98, %p10;
	add.s32 	%r100, %r30, %r99;
	add.s32 	%r101, %r96, %r100;
	ld.global.f32 	%f29, [%rd15];
	ld.global.f32 	%f30, [%rd13];
	mul.f32 	%f31, %f29, %f30;
	add.f32 	%f32, %f26, %f31;
	mad.lo.s32 	%r102, %r101, %r58, %r146;
	mul.wide.s32 	%rd20, %r102, 4;
	add.s64 	%rd21, %rd2, %rd20;
	ld.global.f32 	%f33, [%rd21];
	fma.rn.f32 	%f34, %f33, %f31, %f28;
	add.s32 	%r103, %r151, 3;
	setp.lt.s32 	%p12, %r103, 0;
	setp.lt.s32 	%p13, %r103, %r57;
	selp.b32 	%r104, 0, %r57, %p13;
	neg.s32 	%r105, %r104;
	selp.b32 	%r106, %r57, %r105, %p12;
	add.s32 	%r107, %r30, %r106;
	add.s32 	%r108, %r103, %r107;
	ld.global.f32 	%f35, [%rd15+4];
	ld.global.f32 	%f36, [%rd13+4];
	mul.f32 	%f37, %f35, %f36;
	add.f32 	%f60, %f32, %f37;
	mad.lo.s32 	%r109, %r108, %r58, %r146;
	mul.wide.s32 	%rd22, %r109, 4;
	add.s64 	%rd23, %rd2, %rd22;
	ld.global.f32 	%f38, [%rd23];
	fma.rn.f32 	%f59, %f38, %f37, %f34;
	add.s32 	%r158, %r158, 4;
	add.s32 	%r153, %r153, 4;
	add.s32 	%r152, %r152, 4;
	add.s32 	%r151, %r151, 4;
	add.s32 	%r150, %r150, 4;
	add.s32 	%r149, %r149, 4;
	setp.ne.s32 	%p14, %r152, 0;
	@%p14 bra 	$L__BB1_17;
	add.s32 	%r157, %r153, -1;
$L__BB1_19:
	setp.eq.s32 	%p15, %r23, 0;
	@%p15 bra 	$L__BB1_21;
	add.s32 	%r110, %r157, %r1;
	setp.lt.s32 	%p16, %r110, 0;
	setp.lt.s32 	%p17, %r110, %r57;
	selp.b32 	%r111, 0, %r57, %p17;
	neg.s32 	%r112, %r111;
	selp.b32 	%r113, %r57, %r112, %p16;
	add.s32 	%r114, %r110, %r30;
	add.s32 	%r115, %r114, %r113;
	add.s32 	%r116, %r158, %r8;
	add.s32 	%r117, %r158, %r27;
	mul.wide.s32 	%rd24, %r116, 4;
	add.s64 	%rd25, %rd4, %rd24;
	ld.global.f32 	%f39, [%rd25];
	mul.wide.s32 	%rd26, %r117, 4;
	add.s64 	%rd27, %rd3, %rd26;
	ld.global.f32 	%f40, [%rd27];
	mul.f32 	%f41, %f39, %f40;
	add.f32 	%f42, %f60, %f41;
	mad.lo.s32 	%r118, %r115, %r58, %r146;
	mul.wide.s32 	%rd28, %r118, 4;
	add.s64 	%rd29, %rd2, %rd28;
	ld.global.f32 	%f43, [%rd29];
	fma.rn.f32 	%f44, %f43, %f41, %f59;
	add.s32 	%r119, %r110, 1;
	setp.lt.s32 	%p18, %r119, 0;
	setp.lt.s32 	%p19, %r119, %r57;
	selp.b32 	%r120, 0, %r57, %p19;
	neg.s32 	%r121, %r120;
	selp.b32 	%r122, %r57, %r121, %p18;
	add.s32 	%r123, %r114, %r122;
	ld.global.f32 	%f45, [%rd25+4];
	ld.global.f32 	%f46, [%rd27+4];
	mul.f32 	%f47, %f45, %f46;
	add.f32 	%f60, %f42, %f47;
	mad.lo.s32 	%r124, %r58, %r123, %r58;
	add.s32 	%r125, %r124, %r146;
	mul.wide.s32 	%rd30, %r125, 4;
	add.s64 	%rd31, %rd2, %rd30;
	ld.global.f32 	%f48, [%rd31];
	fma.rn.f32 	%f59, %f48, %f47, %f44;
	add.s32 	%r158, %r158, 2;
	add.s32 	%r157, %r157, 2;
$L__BB1_21:
	add.s32 	%r126, %r157, %r1;
	setp.lt.s32 	%p20, %r126, 0;
	setp.lt.s32 	%p21, %r126, %r57;
	selp.b32 	%r127, 0, %r57, %p21;
	neg.s32 	%r128, %r127;
	selp.b32 	%r129, %r57, %r128, %p20;
	add.s32 	%r130, %r126, %r30;
	add.s32 	%r131, %r130, %r129;
	add.s32 	%r132, %r158, %r8;
	add.s32 	%r133, %r158, %r27;
	mul.wide.s32 	%rd32, %r132, 4;
	add.s64 	%rd33, %rd4, %rd32;
	ld.global.f32 	%f49, [%rd33];
	mul.wide.s32 	%rd34, %r133, 4;
	add.s64 	%rd35, %rd3, %rd34;
	ld.global.f32 	%f50, [%rd35];
	mul.f32 	%f51, %f49, %f50;
	add.f32 	%f60, %f60, %f51;
	mad.lo.s32 	%r134, %r131, %r58, %r146;
	mul.wide.s32 	%rd36, %r134, 4;
	add.s64 	%rd37, %rd2, %rd36;
	ld.global.f32 	%f52, [%rd37];
	fma.rn.f32 	%f59, %f52, %f51, %f59;
	add.s32 	%r53, %r147, 1;
	setp.ne.s32 	%p22, %r147, %r59;
	add.s32 	%r148, %r4, %r148;
	mov.u32 	%r147, %r53;
	@%p22 bra 	$L__BB1_15;
	div.rn.f32 	%f53, %f59, %f60;
	add.s32 	%r135, %r146, %r9;
	mul.wide.s32 	%rd38, %r135, 4;
	add.s64 	%rd39, %rd1, %rd38;
	st.global.f32 	[%rd39], %f53;
	add.s32 	%r146, %r146, 1;
	setp.ne.s32 	%p23, %r146, %r58;
	@%p23 bra 	$L__BB1_14;
$L__BB1_23:
	ret;

}
	// .globl	_Z13calcAWCostR2LPfS_S_iiii
.visible .entry _Z13calcAWCostR2LPfS_S_iiii(
	.param .u64 .ptr .align 1 _Z13calcAWCostR2LPfS_S_iiii_param_0,
	.param .u64 .ptr .align 1 _Z13calcAWCostR2LPfS_S_iiii_param_1,
	.param .u64 .ptr .align 1 _Z13calcAWCostR2LPfS_S_iiii_param_2,
	.param .u32 _Z13calcAWCostR2LPfS_S_iiii_param_3,
	.param .u32 _Z13calcAWCostR2LPfS_S_iiii_param_4,
	.param .u32 _Z13calcAWCostR2LPfS_S_iiii_param_5,
	.param .u32 _Z13calcAWCostR2LPfS_S_iiii_param_6
)
{
	.reg .pred 	%p<47>;
	.reg .b32 	%r<233>;
	.reg .b32 	%f<62>;
	.reg .b64 	%rd<80>;

	ld.param.u64 	%rd7, [_Z13calcAWCostR2LPfS_S_iiii_param_0];
	ld.param.u64 	%rd8, [_Z13calcAWCostR2LPfS_S_iiii_param_1];
	ld.param.u64 	%rd9, [_Z13calcAWCostR2LPfS_S_iiii_param_2];
	ld.param.u32 	%r75, [_Z13calcAWCostR2LPfS_S_iiii_param_4];
	ld.param.u32 	%r76, [_Z13calcAWCostR2LPfS_S_iiii_param_5];
	ld.param.u32 	%r77, [_Z13calcAWCostR2LPfS_S_iiii_param_6];
	cvta.to.global.u64 	%rd1, %rd9;
	cvta.to.global.u64 	%rd2, %rd8;
	cvta.to.global.u64 	%rd3, %rd7;
	mov.u32 	%r78, %ctaid.x;
	mov.u32 	%r79, %ntid.x;
	mov.u32 	%r80, %tid.x;
	mad.lo.s32 	%r1, %r78, %r79, %r80;
	mov.u32 	%r81, %ctaid.y;
	mov.u32 	%r82, %ntid.y;
	mov.u32 	%r83, %tid.y;
	mad.lo.s32 	%r2, %r81, %r82, %r83;
	shl.b32 	%r3, %r77, 1;
	or.b32  	%r4, %r3, 1;
	mad.lo.s32 	%r84, %r3, %r3, %r3;
	add.s32 	%r5, %r84, %r4;
	setp.lt.s32 	%p1, %r76, 1;
	@%p1 bra 	$L__BB2_23;
	neg.s32 	%r6, %r77;
	setp.gt.s32 	%p2, %r77, -1;
	mad.lo.s32 	%r85, %r75, %r2, %r1;
	mul.lo.s32 	%r7, %r85, %r76;
	@%p2 bra 	$L__BB2_13;
	and.b32  	%r8, %r76, 7;
	setp.lt.u32 	%p39, %r76, 8;
	mov.b32 	%r211, 0;
	@%p39 bra 	$L__BB2_5;
	and.b32  	%r211, %r76, 2147483640;
	neg.s32 	%r209, %r211;
	add.s64 	%rd4, %rd1, 16;
	mov.u32 	%r208, %r7;
$L__BB2_4:
	.pragma "nounroll";
	mul.wide.s32 	%rd72, %r208, 4;
	add.s64 	%rd73, %rd4, %rd72;
	mov.b32 	%r199, 0;
	st.global.u32 	[%rd73+-16], %r199;
	st.global.u32 	[%rd73+-12], %r199;
	st.global.u32 	[%rd73+-8], %r199;
	st.global.u32 	[%rd73+-4], %r199;
	st.global.u32 	[%rd73], %r199;
	st.global.u32 	[%rd73+4], %r199;
	st.global.u32 	[%rd73+8], %r199;
	st.global.u32 	[%rd73+12], %r199;
	add.s32 	%r209, %r209, 8;
	add.s32 	%r208, %r208, 8;
	setp.ne.s32 	%p40, %r209, 0;
	@%p40 bra 	$L__BB2_4;
$L__BB2_5:
	setp.eq.s32 	%p41, %r8, 0;
	@%p41 bra 	$L__BB2_23;
	and.b32  	%r16, %r76, 3;
	setp.lt.u32 	%p42, %r8, 4;
	@%p42 bra 	$L__BB2_8;
	add.s32 	%r200, %r211, %r7;
	mul.wide.s32 	%rd74, %r200, 4;
	add.s64 	%rd75, %rd1, %rd74;
	mov.b32 	%r201, 0;
	st.global.u32 	[%rd75], %r201;
	st.global.u32 	[%rd75+4], %r201;
	st.global.u32 	[%rd75+8], %r201;
	st.global.u32 	[%rd75+12], %r201;
	add.s32 	%r211, %r211, 4;
$L__BB2_8:
	setp.eq.s32 	%p43, %r16, 0;
	@%p43 bra 	$L__BB2_23;
	setp.eq.s32 	%p44, %r16, 1;
	@%p44 bra 	$L__BB2_11;
	add.s32 	%r202, %r211, %r7;
	mul.wide.s32 	%rd76, %r202, 4;
	add.s64 	%rd77, %rd1, %rd76;
	mov.b32 	%r203, 0;
	st.global.u32 	[%rd77], %r203;
	st.global.u32 	[%rd77+4], %r203;
	add.s32 	%r211, %r211, 2;
$L__BB2_11:
	and.b32  	%r204, %r76, 1;
	setp.eq.b32 	%p45, %r204, 1;
	not.pred 	%p46, %p45;
	@%p46 bra 	$L__BB2_23;
	add.s32 	%r205, %r211, %r7;
	mul.wide.s32 	%rd78, %r205, 4;
	add.s64 	%rd79, %rd1, %rd78;
	mov.b32 	%r206, 0;
	st.global.u32 	[%rd79], %r206;
	bra.uni 	$L__BB2_23;
$L__BB2_13:
	and.b32  	%r21, %r77, 1;
	add.s64 	%rd5, %rd2, 12;
	add.s64 	%rd6, %rd3, 12;
	mov.b32 	%r213, 0;
$L__BB2_14:
	mov.b32 	%r215, 0;
	mov.f32 	%f58, 0f00000000;
	mov.u32 	%r214, %r6;
	mov.f32 	%f59, %f58;
$L__BB2_15:
	ld.param.u32 	%r207, [_Z13calcAWCostR2LPfS_S_iiii_param_3];
	setp.lt.u32 	%p3, %r3, 3;
	add.s32 	%r88, %r214, %r2;
	setp.lt.s32 	%p4, %r88, 0;
	setp.lt.s32 	%p5, %r88, %r207;
	selp.b32 	%r89, 0, %r207, %p5;
	neg.s32 	%r90, %r89;
	selp.b32 	%r91, %r207, %r90, %p4;
	add.s32 	%r92, %r91, %r88;
	mul.lo.s32 	%r25, %r92, %r75;
	mov.u32 	%r231, %r6;
	mov.u32 	%r232, %r215;
	@%p3 bra 	$L__BB2_19;
	sub.s32 	%r227, 1, %r77;
	and.b32  	%r93, %r4, -4;
	neg.s32 	%r226, %r93;
	sub.s32 	%r225, %r1, %r77;
	add.s32 	%r217, %r225, %r25;
	add.s32 	%r222, %r217, 3;
	add.s32 	%r223, %r222, %r213;
	add.s32 	%r220, %r217, 2;
	add.s32 	%r221, %r220, %r213;
	add.s32 	%r218, %r217, 1;
	add.s32 	%r219, %r218, %r213;
	add.s32 	%r224, %r225, %r213;
	add.s32 	%r216, %r224, %r25;
	mov.u32 	%r232, %r215;
$L__BB2_17:
	.pragma "nounroll";
	cvt.s64.s32 	%rd10, %r232;
	setp.lt.s32 	%p6, %r225, 0;
	setp.lt.s32 	%p7, %r225, %r75;
	selp.b32 	%r94, 0, %r75, %p7;
	neg.s32 	%r95, %r94;
	selp.b32 	%r96, %r75, %r95, %p6;
	setp.lt.s32 	%p8, %r224, 0;
	setp.lt.s32 	%p9, %r224, %r75;
	selp.b32 	%r97, 0, %r75, %p9;
	neg.s32 	%r98, %r97;
	selp.b32 	%r99, %r75, %r98, %p8;
	add.s32 	%r100, %r25, %r96;
	add.s32 	%r101, %r100, %r225;
	add.s32 	%r102, %r96, %r217;
	mad.lo.s32 	%r103, %r5, %r102, %r232;
	mul.wide.s32 	%rd11, %r103, 4;
	add.s64 	%rd12, %rd6, %rd11;
	ld.global.f32 	%f16, [%rd12+-12];
	add.s32 	%r104, %r99, %r216;
	mad.lo.s32 	%r105, %r5, %r104, %r232;
	mul.wide.s32 	%rd13, %r105, 4;
	add.s64 	%rd14, %rd5, %rd13;
	ld.global.f32 	%f17, [%rd14+-12];
	mul.f32 	%f18, %f16, %f17;
	add.f32 	%f19, %f59, %f18;
	mad.lo.s32 	%r106, %r101, %r76, %r213;
	mul.wide.s32 	%rd15, %r106, 4;
	add.s64 	%rd16, %rd1, %rd15;
	ld.global.f32 	%f20, [%rd16];
	fma.rn.f32 	%f21, %f20, %f18, %f58;
	add.s32 	%r107, %r225, 1;
	add.s32 	%r108, %r224, 1;
	setp.lt.s32 	%p10, %r107, 0;
	setp.lt.s32 	%p11, %r107, %r75;
	selp.b32 	%r109, 0, %r75, %p11;
	neg.s32 	%r110, %r109;
	selp.b32 	%r111, %r75, %r110, %p10;
	setp.lt.s32 	%p12, %r108, 0;
	setp.lt.s32 	%p13, %r108, %r75;
	selp.b32 	%r112, 0, %r75, %p13;
	neg.s32 	%r113, %r112;
	selp.b32 	%r114, %r75, %r113, %p12;
	add.s32 	%r115, %r25, %r111;
	add.s32 	%r116, %r115, %r225;
	add.s32 	%r117, %r111, %r218;
	mul.lo.s32 	%r118, %r5, %r117;
	cvt.s64.s32 	%rd17, %r118;
	add.s64 	%rd18, %rd10, %rd17;
	shl.b64 	%rd19, %rd18, 2;
	add.s64 	%rd20, %rd6, %rd19;
	ld.global.f32 	%f22, [%rd20+-8];
	add.s32 	%r119, %r114, %r219;
	mul.lo.s32 	%r120, %r5, %r119;
	cvt.s64.s32 	%rd21, %r120;
	add.s64 	%rd22, %rd10, %rd21;
	shl.b64 	%rd23, %rd22, 2;
	add.s64 	%rd24, %rd5, %rd23;
	ld.global.f32 	%f23, [%rd24+-8];
	mul.f32 	%f24, %f22, %f23;
	add.f32 	%f25, %f19, %f24;
	mad.lo.s32 	%r121, %r76, %r116, %r76;
	add.s32 	%r122, %r121, %r213;
	mul.wide.s32 	%rd25, %r122, 4;
	add.s64 	%rd26, %rd1, %rd25;
	ld.global.f32 	%f26, [%rd26];
	fma.rn.f32 	%f27, %f26, %f24, %f21;
	add.s32 	%r123, %r225, 2;
	add.s32 	%r124, %r224, 2;
	setp.lt.s32 	%p14, %r123, 0;
	setp.lt.s32 	%p15, %r123, %r75;
	selp.b32 	%r125, 0, %r75, %p15;
	neg.s32 	%r126, %r125;
	selp.b32 	%r127, %r75, %r126, %p14;
	setp.lt.s32 	%p16, %r124, 0;
	setp.lt.s32 	%p17, %r124, %r75;
	selp.b32 	%r128, 0, %r75, %p17;
	neg.s32 	%r129, %r128;
	selp.b32 	%r130, %r75, %r129, %p16;
	add.s32 	%r131, %r25, %r127;
	add.s32 	%r132, %r123, %r131;
	add.s32 	%r133, %r127, %r220;
	mul.lo.s32 	%r134, %r5, %r133;
	cvt.s64.s32 	%rd27, %r134;
	add.s64 	%rd28, %rd10, %rd27;
	shl.b64 	%rd29, %rd28, 2;
	add.s64 	%rd30, %rd6, %rd29;
	ld.global.f32 	%f28, [%rd30+-4];
	add.s32 	%r135, %r130, %r221;
	mul.lo.s32 	%r136, %r5, %r135;
	cvt.s64.s32 	%rd31, %r136;
	add.s64 	%rd32, %rd10, %rd31;
	shl.b64 	%rd33, %rd32, 2;
	add.s64 	%rd34, %rd5, %rd33;
	ld.global.f32 	%f29, [%rd34+-4];
	mul.f32 	%f30, %f28, %f29;
	add.f32 	%f31, %f25, %f30;
	mad.lo.s32 	%r137, %r132, %r76, %r213;
	mul.wide.s32 	%rd35, %r137, 4;
	add.s64 	%rd36, %rd1, %rd35;
	ld.global.f32 	%f32, [%rd36];
	fma.rn.f32 	%f33, %f32, %f30, %f27;
	add.s32 	%r138, %r225, 3;
	add.s32 	%r139, %r224, 3;
	setp.lt.s32 	%p18, %r138, 0;
	setp.lt.s32 	%p19, %r138, %r75;
	selp.b32 	%r140, 0, %r75, %p19;
	neg.s32 	%r141, %r140;
	selp.b32 	%r142, %r75, %r141, %p18;
	setp.lt.s32 	%p20, %r139, 0;
	setp.lt.s32 	%p21, %r139, %r75;
	selp.b32 	%r143, 0, %r75, %p21;
	neg.s32 	%r144, %r143;
	selp.b32 	%r145, %r75, %r144, %p20;
	add.s32 	%r146, %r25, %r142;
	add.s32 	%r147, %r138, %r146;
	add.s32 	%r148, %r142, %r222;
	mul.lo.s32 	%r149, %r5, %r148;
	cvt.s64.s32 	%rd37, %r149;
	add.s64 	%rd38, %rd10, %rd37;
	shl.b64 	%rd39, %rd38, 2;
	add.s64 	%rd40, %rd6, %rd39;
	ld.global.f32 	%f34, [%rd40];
	add.s32 	%r150, %r145, %r223;
	mul.lo.s32 	%r151, %r5, %r150;
	cvt.s64.s32 	%rd41, %r151;
	add.s64 	%rd42, %rd10, %rd41;
	shl.b64 	%rd43, %rd42, 2;
	add.s64 	%rd44, %rd5, %rd43;
	ld.global.f32 	%f35, [%rd44];
	mul.f32 	%f36, %f34, %f35;
	add.f32 	%f59, %f31, %f36;
	mad.lo.s32 	%r152, %r147, %r76, %r213;
	mul.wide.s32 	%rd45, %r152, 4;
	add.s64 	%rd46, %rd1, %rd45;
	ld.global.f32 	%f37, [%rd46];
	fma.rn.f32 	%f58, %f37, %f36, %f33;
	add.s32 	%r232, %r232, 4;
	add.s32 	%r227, %r227, 4;
	add.s32 	%r226, %r226, 4;
	add.s32 	%r225, %r225, 4;
	add.s32 	%r224, %r224, 4;
	add.s32 	%r223, %r223, 4;
	add.s32 	%r222, %r222, 4;
	add.s32 	%r221, %r221, 4;
	add.s32 	%r220, %r220, 4;
	add.s32 	%r219, %r219, 4;
	add.s32 	%r218, %r218, 4;
	add.s32 	%r217, %r217, 4;
	add.s32 	%r216, %r216, 4;
	setp.ne.s32 	%p22, %r226, 0;
	@%p22 bra 	$L__BB2_17;
	add.s32 	%r231, %r227, -1;
$L__BB2_19:
	setp.eq.s32 	%p23, %r21, 0;
	@%p23 bra 	$L__BB2_21;
	add.s32 	%r153, %r231, %r1;
	add.s32 	%r154, %r153, %r213;
	setp.lt.s32 	%p24, %r153, 0;
	setp.lt.s32 	%p25, %r153, %r75;
	selp.b32 	%r155, 0, %r75, %p25;
	neg.s32 	%r156, %r155;
	selp.b32 	%r157, %r75, %r156, %p24;
	setp.lt.s32 	%p26, %r154, 0;
	setp.lt.s32 	%p27, %r154, %r75;
	selp.b32 	%r158, 0, %r75, %p27;
	neg.s32 	%r159, %r158;
	selp.b32 	%r160, %r75, %r159, %p26;
	add.s32 	%r161, %r153, %r25;
	add.s32 	%r162, %r161, %r157;
	add.s32 	%r163, %r161, %r213;
	add.s32 	%r164, %r163, %r160;
	mad.lo.s32 	%r165, %r162, %r5, %r232;
	mad.lo.s32 	%r166, %r164, %r5, %r232;
	mul.wide.s32 	%rd47, %r165, 4;
	add.s64 	%rd48, %rd3, %rd47;
	ld.global.f32 	%f38, [%rd48];
	mul.wide.s32 	%rd49, %r166, 4;
	add.s64 	%rd50, %rd2, %rd49;
	ld.global.f32 	%f39, [%rd50];
	mul.f32 	%f40, %f38, %f39;
	add.f32 	%f41, %f59, %f40;
	mad.lo.s32 	%r167, %r162, %r76, %r213;
	mul.wide.s32 	%rd51, %r167, 4;
	add.s64 	%rd52, %rd1, %rd51;
	ld.global.f32 	%f42, [%rd52];
	fma.rn.f32 	%f43, %f42, %f40, %f58;
	add.s32 	%r168, %r153, 1;
	add.s32 	%r169, %r154, 1;
	setp.lt.s32 	%p28, %r168, 0;
	setp.lt.s32 	%p29, %r168, %r75;
	selp.b32 	%r170, 0, %r75, %p29;
	neg.s32 	%r171, %r170;
	selp.b32 	%r172, %r75, %r171, %p28;
	setp.lt.s32 	%p30, %r169, 0;
	setp.lt.s32 	%p31, %r169, %r75;
	selp.b32 	%r173, 0, %r75, %p31;
	neg.s32 	%r174, %r173;
	selp.b32 	%r175, %r75, %r174, %p30;
	add.s32 	%r176, %r161, %r172;
	add.s32 	%r177, %r163, %r175;
	mad.lo.s32 	%r178, %r5, %r176, %r5;
	mad.lo.s32 	%r179, %r5, %r177, %r5;
	cvt.s64.s32 	%rd53, %r178;
	cvt.s64.s32 	%rd54, %r232;
	add.s64 	%rd55, %rd53, %rd54;
	shl.b64 	%rd56, %rd55, 2;
	add.s64 	%rd57, %rd3, %rd56;
	ld.global.f32 	%f44, [%rd57+4];
	cvt.s64.s32 	%rd58, %r179;
	add.s64 	%rd59, %rd58, %rd54;
	shl.b64 	%rd60, %rd59, 2;
	add.s64 	%rd61, %rd2, %rd60;
	ld.global.f32 	%f45, [%rd61+4];
	mul.f32 	%f46, %f44, %f45;
	add.f32 	%f59, %f41, %f46;
	mad.lo.s32 	%r180, %r76, %r176, %r76;
	add.s32 	%r181, %r180, %r213;
	mul.wide.s32 	%rd62, %r181, 4;
	add.s64 	%rd63, %rd1, %rd62;
	ld.global.f32 	%f47, [%rd63];
	fma.rn.f32 	%f58, %f47, %f46, %f43;
	add.s32 	%r232, %r232, 2;
	add.s32 	%r231, %r231, 2;
$L__BB2_21:
	add.s32 	%r182, %r231, %r1;
	add.s32 	%r183, %r182, %r213;
	setp.lt.s32 	%p32, %r182, 0;
	setp.lt.s32 	%p33, %r182, %r75;
	selp.b32 	%r184, 0, %r75, %p33;
	neg.s32 	%r185, %r184;
	selp.b32 	%r186, %r75, %r185, %p32;
	setp.lt.s32 	%p34, %r183, 0;
	setp.lt.s32 	%p35, %r183, %r75;
	selp.b32 	%r187, 0, %r75, %p35;
	neg.s32 	%r188, %r187;
	selp.b32 	%r189, %r75, %r188, %p34;
	add.s32 	%r190, %r182, %r25;
	add.s32 	%r191, %r190, %r186;
	add.s32 	%r192, %r190, %r213;
	add.s32 	%r193, %r192, %r189;
	mad.lo.s32 	%r194, %r191, %r5, %r232;
	mad.lo.s32 	%r195, %r193, %r5, %r232;
	mul.wide.s32 	%rd64, %r194, 4;
	add.s64 	%rd65, %rd3, %rd64;
	ld.global.f32 	%f48, [%rd65];
	mul.wide.s32 	%rd66, %r195, 4;
	add.s64 	%rd67, %rd2, %rd66;
	ld.global.f32 	%f49, [%rd67];
	mul.f32 	%f50, %f48, %f49;
	add.f32 	%f59, %f59, %f50;
	mad.lo.s32 	%r196, %r191, %r76, %r213;
	mul.wide.s32 	%rd68, %r196, 4;
	add.s64 	%rd69, %rd1, %rd68;
	ld.global.f32 	%f51, [%rd69];
	fma.rn.f32 	%f58, %f51, %f50, %f58;
	add.s32 	%r71, %r214, 1;
	setp.ne.s32 	%p36, %r214, %r77;
	add.s32 	%r215, %r4, %r215;
	mov.u32 	%r214, %r71;
	@%p36 bra 	$L__BB2_15;
	setp.neu.f32 	%p37, %f59, 0f00000000;
	div.rn.f32 	%f52, %f58, %f59;
	selp.f32 	%f53, %f52, %f58, %p37;
	add.s32 	%r197, %r213, %r7;
	mul.wide.s32 	%rd70, %r197, 4;
	add.s64 	%rd71, %rd1, %rd70;
	st.global.f32 	[%rd71], %f53;
	add.s32 	%r213, %r213, 1;
	setp.ne.s32 	%p38, %r213, %r76;
	@%p38 bra 	$L__BB2_14;
$L__BB2_23:
	ret;

}


// ===== COMPILED SASS (sm_100) =====

	.target	sm_100

	.elftype	@"ET_EXEC"


//--------------------- .note.nv.tkinfo           --------------------------
	.section	.note.nv.tkinfo,"",@"SHT_NOTE"
	.sectionflags	@"SHF_NOTE_NV_TKINFO"
	.tkinfo
        /*0018*/ 	.word	0x00000002
        /*0030*/ 	.string	""
        /*0030*/ 	.string	"ptxas"
        /*0030*/ 	.string	"Cuda compilation tools, release 13.0, V13.0.88"
        /*0030*/ 	.string	"Build cuda_13.0.r13.0/compiler.36424714_0"
        /*0030*/ 	.string	"-arch sm_100 -m 64 "



//--------------------- .note.nv.cuinfo           --------------------------
	.section	.note.nv.cuinfo,"",@"SHT_NOTE"
	.sectionflags	@"SHF_NOTE_NV_CUINFO"
        /*0018*/ 	.short	0x0002
        /*001a*/ 	.short	0x0064
        /*001c*/ 	.short	0x0082
	.zero		2


//--------------------- .nv.info                  --------------------------
	.section	.nv.info,"",@"SHT_CUDA_INFO"
	.align	4


	//----- nvinfo : EIATTR_REGCOUNT
	.align		4
        /*0000*/ 	.byte	0x04, 0x2f
        /*0002*/ 	.short	(.L_1 - .L_0)
	.align		4
.L_0:
        /*0004*/ 	.word	index@(_Z14computeWeightsPfS_PKhfiii)
        /*0008*/ 	.word	0x00000020


	//----- nvinfo : EIATTR_FRAME_SIZE
	.align		4
.L_1:
        /*000c*/ 	.byte	0x04, 0x11
        /*000e*/ 	.short	(.L_3 - .L_2)
	.align		4
.L_2:
        /*0010*/ 	.word	index@($__internal_3_$__cuda_sm3x_div_rn_noftz_f32_slowpath)
        /*0014*/ 	.word	0x00000000


	//----- nvinfo : EIATTR_FRAME_SIZE
	.align		4
.L_3:
        /*0018*/ 	.byte	0x04, 0x11
        /*001a*/ 	.short	(.L_5 - .L_4)
	.align		4
.L_4:
        /*001c*/ 	.word	index@($__internal_2_$__cuda_sm20_sqrt_rn_f32_slowpath)
        /*0020*/ 	.word	0x00000000


	//----- nvinfo : EIATTR_FRAME_SIZE
	.align		4
.L_5:
        /*0024*/ 	.byte	0x04, 0x11
        /*0026*/ 	.short	(.L_7 - .L_6)
	.align		4
.L_6:
        /*0028*/ 	.word	index@(_Z14computeWeightsPfS_PKhfiii)
        /*002c*/ 	.word	0x00000000


	//----- nvinfo : EIATTR_REGCOUNT
	.align		4
.L_7:
        /*0030*/ 	.byte	0x04, 0x2f
        /*0032*/ 	.short	(.L_9 - .L_8)
	.align		4
.L_8:
        /*0034*/ 	.word	index@(_Z13calcAWCostL2RPfS_S_S_iiii)
        /*0038*/ 	.word	0x00000020


	//----- nvinfo : EIATTR_FRAME_SIZE
	.align		4
.L_9:
        /*003c*/ 	.byte	0x04, 0x11
        /*003e*/ 	.short	(.L_11 - .L_10)
	.align		4
.L_10:
        /*0040*/ 	.word	index@($__internal_1_$__cuda_sm3x_div_rn_noftz_f32_slowpath)
        /*0044*/ 	.word	0x00000000


	//----- nvinfo : EIATTR_FRAME_SIZE
	.align		4
.L_11:
        /*0048*/ 	.byte	0x04, 0x11
        /*004a*/ 	.short	(.L_13 - .L_12)
	.align		4
.L_12:
        /*004c*/ 	.word	index@(_Z13calcAWCostL2RPfS_S_S_iiii)
        /*0050*/ 	.word	0x00000000


	//----- nvinfo : EIATTR_REGCOUNT
	.align		4
.L_13:
        /*0054*/ 	.byte	0x04, 0x2f
        /*0056*/ 	.short	(.L_15 - .L_14)
	.align		4
.L_14:
        /*0058*/ 	.word	index@(_Z13calcAWCostR2LPfS_S_iiii)
        /*005c*/ 	.word	0x00000020


	//----- nvinfo : EIATTR_FRAME_SIZE
	.align		4
.L_15:
        /*0060*/ 	.byte	0x04, 0x11
        /*0062*/ 	.short	(.L_17 - .L_16)
	.align		4
.L_16:
        /*0064*/ 	.word	index@($__internal_0_$__cuda_sm3x_div_rn_noftz_f32_slowpath)
        /*0068*/ 	.word	0x00000000


	//----- nvinfo : EIATTR_FRAME_SIZE
	.align		4
.L_17:
        /*006c*/ 	.byte	0x04, 0x11
        /*006e*/ 	.short	(.L_19 - .L_18)
	.align		4
.L_18:
        /*0070*/ 	.word	index@(_Z13calcAWCostR2LPfS_S_iiii)
        /*0074*/ 	.word	0x00000000


	//----- nvinfo : EIATTR_MIN_STACK_SIZE
	.align		4
.L_19:
        /*0078*/ 	.byte	0x04, 0x12
        /*007a*/ 	.short	(.L_21 - .L_20)
	.align		4
.L_20:
        /*007c*/ 	.word	index@(_Z13calcAWCostR2LPfS_S_iiii)
        /*0080*/ 	.word	0x00000000


	//----- nvinfo : EIATTR_MIN_STACK_SIZE
	.align		4
.L_21:
        /*0084*/ 	.byte	0x04, 0x12
        /*0086*/ 	.short	(.L_23 - .L_22)
	.align		4
.L_22:
        /*0088*/ 	.word	index@(_Z13calcAWCostL2RPfS_S_S_iiii)
        /*008c*/ 	.word	0x00000000


	//----- nvinfo : EIATTR_MIN_STACK_SIZE
	.align		4
.L_23:
        /*0090*/ 	.byte	0x04, 0x12
        /*0092*/ 	.short	(.L_25 - .L_24)
	.align		4
.L_24:
        /*0094*/ 	.word	index@(_Z14computeWeightsPfS_PKhfiii)
        /*0098*/ 	.word	0x00000000
.L_25:


//--------------------- .nv.compat                --------------------------
	.section	.nv.compat,"",@"SHT_CUDA_COMPAT_INFO"
	.align	4
        /*0000*/ 	.byte	0x02, 0x09, 0x00, 0x00, 0x02, 0x02, 0x01, 0x00, 0x02, 0x05, 0x05, 0x00, 0x03, 0x07, 0x01, 0x01
        /*0010*/ 	.byte	0x02, 0x03, 0x00, 0x00, 0x02, 0x06, 0x01, 0x00, 0x04, 0x0b, 0x08, 0x00, 0x01, 0x00, 0x00, 0x00
        /*0020*/ 	.byte	0x00, 0x00, 0x00, 0x00


//--------------------- .nv.info._Z13calcAWCostR2LPfS_S_iiii --------------------------
	.section	.nv.info._Z13calcAWCostR2LPfS_S_iiii,"",@"SHT_CUDA_INFO"
	.sectionflags	@""
	.align	4


	//----- nvinfo : EIATTR_CUDA_API_VERSION
	.align		4
        /*0000*/ 	.byte	0x04, 0x37
        /*0002*/ 	.short	(.L_27 - .L_26)
.L_26:
        /*0004*/ 	.word	0x00000082


	//----- nvinfo : EIATTR_KPARAM_INFO
	.align		4
.L_27:
        /*0008*/ 	.byte	0x04, 0x17
        /*000a*/ 	.short	(.L_29 - .L_28)
.L_28:
        /*000c*/ 	.word	0x00000000
        /*0010*/ 	.short	0x0006
        /*0012*/ 	.short	0x0024
        /*0014*/ 	.byte	0x00, 0xf0, 0x11, 0x00


	//----- nvinfo : EIATTR_KPARAM_INFO
	.align		4
.L_29:
        /*0018*/ 	.byte	0x04, 0x17
        /*001a*/ 	.short	(.L_31 - .L_30)
.L_30:
        /*001c*/ 	.word	0x00000000
        /*0020*/ 	.short	0x0005
        /*0022*/ 	.short	0x0020
        /*0024*/ 	.byte	0x00, 0xf0, 0x11, 0x00


	//----- nvinfo : EIATTR_KPARAM_INFO
	.align		4
.L_31:
        /*0028*/ 	.byte	0x04, 0x17
        /*002a*/ 	.short	(.L_33 - .L_32)
.L_32:
        /*002c*/ 	.word	0x00000000
        /*0030*/ 	.short	0x0004
        /*0032*/ 	.short	0x001c
        /*0034*/ 	.byte	0x00, 0xf0, 0x11, 0x00


	//----- nvinfo : EIATTR_KPARAM_INFO
	.align		4
.L_33:
        /*0038*/ 	.byte	0x04, 0x17
        /*003a*/ 	.short	(.L_35 - .L_34)
.L_34:
        /*003c*/ 	.word	0x00000000
        /*0040*/ 	.short	0x0003
        /*0042*/ 	.short	0x0018
        /*0044*/ 	.byte	0x00, 0xf0, 0x11, 0x00


	//----- nvinfo : EIATTR_KPARAM_INFO
	.align		4
.L_35:
        /*0048*/ 	.byte	0x04, 0x17
        /*004a*/ 	.short	(.L_37 - .L_36)
.L_36:
        /*004c*/ 	.word	0x00000000
        /*0050*/ 	.short	0x0002
        /*0052*/ 	.short	0x0010
        /*0054*/ 	.byte	0x00, 0xf5, 0x21, 0x00


	//----- nvinfo : EIATTR_KPARAM_INFO
	.align		4
.L_37:
        /*0058*/ 	.byte	0x04, 0x17
        /*005a*/ 	.short	(.L_39 - .L_38)
.L_38:
        /*005c*/ 	.word	0x00000000
        /*0060*/ 	.short	0x0001
        /*0062*/ 	.short	0x0008
        /*0064*/ 	.byte	0x00, 0xf5, 0x21, 0x00


	//----- nvinfo : EIATTR_KPARAM_INFO
	.align		4
.L_39:
        /*0068*/ 	.byte	0x04, 0x17
        /*006a*/ 	.short	(.L_41 - .L_40)
.L_40:
        /*006c*/ 	.word	0x00000000
        /*0070*/ 	.short	0x0000
        /*0072*/ 	.short	0x0000
        /*0074*/ 	.byte	0x00, 0xf5, 0x21, 0x00


	//----- nvinfo : EIATTR_SPARSE_MMA_MASK
	.align		4
.L_41:
        /*0078*/ 	.byte	0x03, 0x50
        /*007a*/ 	.short	0x0000


	//----- nvinfo : EIATTR_MAXREG_COUNT
	.align		4
        /*007c*/ 	.byte	0x03, 0x1b
        /*007e*/ 	.short	0x00ff


	//----- nvinfo : EIATTR_MERCURY_ISA_VERSION
	.align		4
        /*0080*/ 	.byte	0x03, 0x5f
        /*0082*/ 	.short	0x0101


	//----- nvinfo : EIATTR_VRC_CTA_INIT_COUNT
	.align		4
        /*0084*/ 	.byte	0x02, 0x4a
	.zero		1
	.zero		1


	//----- nvinfo : EIATTR_EXIT_INSTR_OFFSETS
	.align		4
        /*0088*/ 	.byte	0x04, 0x1c
        /*008a*/ 	.short	(.L_43 - .L_42)


	//   ....[0]....
.L_42:
        /*008c*/ 	.word	0x00000090


	//   ....[1]....
        /*0090*/ 	.word	0x000002d0


	//   ....[2]....
        /*0094*/ 	.word	0x000003a0


	//   ....[3]....
        /*0098*/ 	.word	0x00000430


	//   ....[4]....
        /*009c*/ 	.word	0x00000490


	//   ....[5]....
        /*00a0*/ 	.word	0x00001940


	//----- nvinfo : EIATTR_CRS_STACK_SIZE
	.align		4
.L_43:
        /*00a4*/ 	.byte	0x04, 0x1e
        /*00a6*/ 	.short	(.L_45 - .L_44)
.L_44:
        /*00a8*/ 	.word	0x00000000


	//----- nvinfo : EIATTR_CBANK_PARAM_SIZE
	.align		4
.L_45:
        /*00ac*/ 	.byte	0x03, 0x19
        /*00ae*/ 	.short	0x0028


	//----- nvinfo : EIATTR_PARAM_CBANK
	.align		4
        /*00b0*/ 	.byte	0x04, 0x0a
        /*00b2*/ 	.short	(.L_47 - .L_46)
	.align		4
.L_46:
        /*00b4*/ 	.word	index@(.nv.constant0._Z13calcAWCostR2LPfS_S_iiii)
        /*00b8*/ 	.short	0x0380
        /*00ba*/ 	.short	0x0028


	//----- nvinfo : EIATTR_SW_WAR
	.align		4
.L_47:
        /*00bc*/ 	.byte	0x04, 0x36
        /*00be*/ 	.short	(.L_49 - .L_48)
.L_48:
        /*00c0*/ 	.word	0x00000008
.L_49:


//--------------------- .nv.info._Z13calcAWCostL2RPfS_S_S_iiii --------------------------
	.section	.nv.info._Z13calcAWCostL2RPfS_S_S_iiii,"",@"SHT_CUDA_INFO"
	.sectionflags	@""
	.align	4


	//----- nvinfo : EIATTR_CUDA_API_VERSION
	.align		4
        /*0000*/ 	.byte	0x04, 0x37
        /*0002*/ 	.short	(.L_51 - .L_50)
.L_50:
        /*0004*/ 	.word	0x00000082


	//----- nvinfo : EIATTR_KPARAM_INFO
	.align		4
.L_51:
        /*0008*/ 	.byte	0x04, 0x17
        /*000a*/ 	.short	(.L_53 - .L_52)
.L_52:
        /*000c*/ 	.word	0x00000000
        /*0010*/ 	.short	0x0007
        /*0012*/ 	.short	0x002c
        /*0014*/ 	.byte	0x00, 0xf0, 0x11, 0x00


	//----- nvinfo : EIATTR_KPARAM_INFO
	.align		4
.L_53:
        /*0018*/ 	.byte	0x04, 0x17
        /*001a*/ 	.short	(.L_55 - .L_54)
.L_54:
        /*001c*/ 	.word	0x00000000
        /*0020*/ 	.short	0x0006
        /*0022*/ 	.short	0x0028
        /*0024*/ 	.byte	0x00, 0xf0, 0x11, 0x00


	//----- nvinfo : EIATTR_KPARAM_INFO
	.align		4
.L_55:
        /*0028*/ 	.byte	0x04, 0x17
        /*002a*/ 	.short	(.L_57 - .L_56)
.L_56:
        /*002c*/ 	.word	0x00000000
        /*0030*/ 	.short	0x0005
        /*0032*/ 	.short	0x0024
        /*0034*/ 	.byte	0x00, 0xf0, 0x11, 0x00


	//----- nvinfo : EIATTR_KPARAM_INFO
	.align		4
.L_57:
        /*0038*/ 	.byte	0x04, 0x17
        /*003a*/ 	.short	(.L_59 - .L_58)
.L_58:
        /*003c*/ 	.word	0x00000000
        /*0040*/ 	.short	0x0004
        /*0042*/ 	.short	0x0020
        /*0044*/ 	.byte	0x00, 0xf0, 0x11, 0x00


	//----- nvinfo : EIATTR_KPARAM_INFO
	.align		4
.L_59:
        /*0048*/ 	.byte	0x04, 0x17
        /*004a*/ 	.short	(.L_61 - .L_60)
.L_60:
        /*004c*/ 	.word	0x00000000
        /*0050*/ 	.short	0x0003
        /*0052*/ 	.short	0x0018
        /*0054*/ 	.byte	0x00, 0xf5, 0x21, 0x00


	//----- nvinfo : EIATTR_KPARAM_INFO
	.align		4
.L_61:
        /*0058*/ 	.byte	0x04, 0x17
        /*005a*/ 	.short	(.L_63 - .L_62)
.L_62:
        /*005c*/ 	.word	0x00000000
        /*0060*/ 	.short	0x0002
        /*0062*/ 	.short	0x0010
        /*0064*/ 	.byte	0x00, 0xf5, 0x21, 0x00


	//----- nvinfo : EIATTR_KPARAM_INFO
	.align		4
.L_63:
        /*0068*/ 	.byte	0x04, 0x17
        /*006a*/ 	.short	(.L_65 - .L_64)
.L_64:
        /*006c*/ 	.word	0x00000000
        /*0070*/ 	.short	0x0001
        /*0072*/ 	.short	0x0008
        /*0074*/ 	.byte	0x00, 0xf5, 0x21, 0x00


	//----- nvinfo : EIATTR_KPARAM_INFO
	.align		4
.L_65:
        /*0078*/ 	.byte	0x04, 0x17
        /*007a*/ 	.short	(.L_67 - .L_66)
.L_66:
        /*007c*/ 	.word	0x00000000
        /*0080*/ 	.short	0x0000
        /*0082*/ 	.short	0x0000
        /*0084*/ 	.byte	0x00, 0xf5, 0x21, 0x00


	//----- nvinfo : EIATTR_SPARSE_MMA_MASK
	.align		4
.L_67:
        /*0088*/ 	.byte	0x03, 0x50
        /*008a*/ 	.short	0x0000


	//----- nvinfo : EIATTR_MAXREG_COUNT
	.align		4
        /*008c*/ 	.byte	0x03, 0x1b
        /*008e*/ 	.short	0x00ff


	//----- nvinfo : EIATTR_MERCURY_ISA_VERSION
	.align		4
        /*0090*/ 	.byte	0x03, 0x5f
        /*0092*/ 	.short	0x0101


	//----- nvinfo : EIATTR_VRC_CTA_INIT_COUNT
	.align		4
        /*0094*/ 	.byte	0x02, 0x4a
	.zero		1
	.zero		1


	//----- nvinfo : EIATTR_EXIT_INSTR_OFFSETS
	.align		4
        /*0098*/ 	.byte	0x04, 0x1c
        /*009a*/ 	.short	(.L_69 - .L_68)


	//   ....[0]....
.L_68:
        /*009c*/ 	.word	0x000000a0


	//   ....[1]....
        /*00a0*/ 	.word	0x00000400


	//   ....[2]....
        /*00a4*/ 	.word	0x000004d0


	//   ....[3]....
        /*00a8*/ 	.word	0x00000560


	//   ....[4]....
        /*00ac*/ 	.word	0x000005c0


	//   ....[5]....
        /*00b0*/ 	.word	0x00001370


	//----- nvinfo : EIATTR_CRS_STACK_SIZE
	.align		4
.L_69:
        /*00b4*/ 	.byte	0x04, 0x1e
        /*00b6*/ 	.short	(.L_71 - .L_70)
.L_70:
        /*00b8*/ 	.word	0x00000000


	//----- nvinfo : EIATTR_CBANK_PARAM_SIZE
	.align		4
.L_71:
        /*00bc*/ 	.byte	0x03, 0x19
        /*00be*/ 	.short	0x0030


	//----- nvinfo : EIATTR_PARAM_CBANK
	.align		4
        /*00c0*/ 	.byte	0x04, 0x0a
        /*00c2*/ 	.short	(.L_73 - .L_72)
	.align		4
.L_72:
        /*00c4*/ 	.word	index@(.nv.constant0._Z13calcAWCostL2RPfS_S_S_iiii)
        /*00c8*/ 	.short	0x0380
        /*00ca*/ 	.short	0x0030


	//----- nvinfo : EIATTR_SW_WAR
	.align		4
.L_73:
        /*00cc*/ 	.byte	0x04, 0x36
        /*00ce*/ 	.short	(.L_75 - .L_74)
.L_74:
        /*00d0*/ 	.word	0x00000008
.L_75:


//--------------------- .nv.info._Z14computeWeightsPfS_PKhfiii --------------------------
	.section	.nv.info._Z14computeWeightsPfS_PKhfiii,"",@"SHT_CUDA_INFO"
	.sectionflags	@""
	.align	4


	//----- nvinfo : EIATTR_CUDA_API_VERSION
	.align		4
        /*0000*/ 	.byte	0x04, 0x37
        /*0002*/ 	.short	(.L_77 - .L_76)
.L_76:
        /*0004*/ 	.word	0x00000082


	//----- nvinfo : EIATTR_KPARAM_INFO
	.align		4
.L_77:
        /*0008*/ 	.byte	0x04, 0x17
        /*000a*/ 	.short	(.L_79 - .L_78)
.L_78:
        /*000c*/ 	.word	0x00000000
        /*0010*/ 	.short	0x0006
        /*0012*/ 	.short	0x0024
        /*0014*/ 	.byte	0x00, 0xf0, 0x11, 0x00


	//----- nvinfo : EIATTR_KPARAM_INFO
	.align		4
.L_79:
        /*0018*/ 	.byte	0x04, 0x17
        /*001a*/ 	.short	(.L_81 - .L_80)
.L_80:
        /*001c*/ 	.word	0x00000000
        /*0020*/ 	.short	0x0005
        /*0022*/ 	.short	0x0020
        /*0024*/ 	.byte	0x00, 0xf0, 0x11, 0x00


	//----- nvinfo : EIATTR_KPARAM_INFO
	.align		4
.L_81:
        /*0028*/ 	.byte	0x04, 0x17
        /*002a*/ 	.short	(.L_83 - .L_82)
.L_82:
        /*002c*/ 	.word	0x00000000
        /*0030*/ 	.short	0x0004
        /*0032*/ 	.short	0x001c
        /*0034*/ 	.byte	0x00, 0xf0, 0x11, 0x00


	//----- nvinfo : EIATTR_KPARAM_INFO
	.align		4
.L_83:
        /*0038*/ 	.byte	0x04, 0x17
        /*003a*/ 	.short	(.L_85 - .L_84)
.L_84:
        /*003c*/ 	.word	0x00000000
        /*0040*/ 	.short	0x0003
        /*0042*/ 	.short	0x0018
        /*0044*/ 	.byte	0x00, 0xf0, 0x11, 0x00


	//----- nvinfo : EIATTR_KPARAM_INFO
	.align		4
.L_85:
        /*0048*/ 	.byte	0x04, 0x17
        /*004a*/ 	.short	(.L_87 - .L_86)
.L_86:
        /*004c*/ 	.word	0x00000000
        /*0050*/ 	.short	0x0002
        /*0052*/ 	.short	0x0010
        /*0054*/ 	.byte	0x00, 0xf5, 0x21, 0x00


	//----- nvinfo : EIATTR_KPARAM_INFO
	.align		4
.L_87:
        /*0058*/ 	.byte	0x04, 0x17
        /*005a*/ 	.short	(.L_89 - .L_88)
.L_88:
        /*005c*/ 	.word	0x00000000
        /*0060*/ 	.short	0x0001
        /*0062*/ 	.short	0x0008
        /*0064*/ 	.byte	0x00, 0xf5, 0x21, 0x00


	//----- nvinfo : EIATTR_KPARAM_INFO
	.align		4
.L_89:
        /*0068*/ 	.byte	0x04, 0x17
        /*006a*/ 	.short	(.L_91 - .L_90)
.L_90:
        /*006c*/ 	.word	0x00000000
        /*0070*/ 	.short	0x0000
        /*0072*/ 	.short	0x0000
        /*0074*/ 	.byte	0x00, 0xf5, 0x21, 0x00


	//----- nvinfo : EIATTR_SPARSE_MMA_MASK
	.align		4
.L_91:
        /*0078*/ 	.byte	0x03, 0x50
        /*007a*/ 	.short	0x0000


	//----- nvinfo : EIATTR_MAXREG_COUNT
	.align		4
        /*007c*/ 	.byte	0x03, 0x1b
        /*007e*/ 	.short	0x00ff


	//----- nvinfo : EIATTR_MERCURY_ISA_VERSION
	.align		4
        /*0080*/ 	.byte	0x03, 0x5f
        /*0082*/ 	.short	0x0101


	//----- nvinfo : EIATTR_VRC_CTA_INIT_COUNT
	.align		4
        /*0084*/ 	.byte	0x02, 0x4a
	.zero		1
	.zero		1


	//----- nvinfo : EIATTR_EXIT_INSTR_OFFSETS
	.align		4
        /*0088*/ 	.byte	0x04, 0x1c
        /*008a*/ 	.short	(.L_93 - .L_92)


	//   ....[0]....
.L_92:
        /*008c*/ 	.word	0x000000d0


	//   ....[1]....
        /*0090*/ 	.word	0x00001410


	//----- nvinfo : EIATTR_CRS_STACK_SIZE
	.align		4
.L_93:
        /*0094*/ 	.byte	0x04, 0x1e
        /*0096*/ 	.short	(.L_95 - .L_94)
.L_94:
        /*0098*/ 	.word	0x00000000


	//----- nvinfo : EIATTR_CBANK_PARAM_SIZE
	.align		4
.L_95:
        /*009c*/ 	.byte	0x03, 0x19
        /*009e*/ 	.short	0x0028


	//----- nvinfo : EIATTR_PARAM_CBANK
	.align		4
        /*00a0*/ 	.byte	0x04, 0x0a
        /*00a2*/ 	.short	(.L_97 - .L_96)
	.align		4
.L_96:
        /*00a4*/ 	.word	index@(.nv.constant0._Z14computeWeightsPfS_PKhfiii)
        /*00a8*/ 	.short	0x0380
        /*00aa*/ 	.short	0x0028


	//----- nvinfo : EIATTR_SW_WAR
	.align		4
.L_97:
        /*00ac*/ 	.byte	0x04, 0x36
        /*00ae*/ 	.short	(.L_99 - .L_98)
.L_98:
        /*00b0*/ 	.word	0x00000008
.L_99:


//--------------------- .nv.callgraph             --------------------------
	.section	.nv.callgraph,"",@"SHT_CUDA_CALLGRAPH"
	.align	4
	.sectionentsize	8
	.align		4
        /*0000*/ 	.word	0x00000000
	.align		4
        /*0004*/ 	.word	0xffffffff
	.align		4
        /*0008*/ 	.word	0x00000000
	.align		4
        /*000c*/ 	.word	0xfffffffe
	.align		4
        /*0010*/ 	.word	0x00000000
	.align		4
        /*0014*/ 	.word	0xfffffffd
	.align		4
        /*0018*/ 	.word	0x00000000
	.align		4
        /*001c*/ 	.word	0xfffffffc


//--------------------- .text._Z13calcAWCostR2LPfS_S_iiii --------------------------
	.section	.text._Z13calcAWCostR2LPfS_S_iiii,"ax",@progbits
	.align	128
        .global         _Z13calcAWCostR2LPfS_S_iiii
        .type           _Z13calcAWCostR2LPfS_S_iiii,@function
        .size           _Z13calcAWCostR2LPfS_S_iiii,(.L_x_91 - _Z13calcAWCostR2LPfS_S_iiii)
        .other          _Z13calcAWCostR2LPfS_S_iiii,@"STO_CUDA_ENTRY STV_DEFAULT"
_Z13calcAWCostR2LPfS_S_iiii:
.text._Z13calcAWCostR2LPfS_S_iiii:
[----:B------:R-:W-:Y:S08]  /*0000*/  LDC R1, c[0x0][0x37c] ;  /* 0x0000df00ff017b82 */ /* 0x000ff00000000800 */
[----:B------:R-:W0:Y:S01]  /*0010*/  LDC.64 R4, c[0x0][0x3a0] ;  /* 0x0000e800ff047b82 */ /* 0x000e220000000a00 */
[----:B------:R-:W1:Y:S01]  /*0020*/  S2R R3, SR_TID.X ;  /* 0x0000000000037919 */ /* 0x000e620000002100 */
[----:B------:R-:W2:Y:S06]  /*0030*/  S2R R7, SR_TID.Y ;  /* 0x0000000000077919 */ /* 0x000eac0000002200 */
[----:B------:R-:W3:Y:S08]  /*0040*/  LDC R0, c[0x0][0x360] ;  /* 0x0000d800ff007b82 */ /* 0x000ef00000000800 */
[----:B------:R-:W4:Y:S01]  /*0050*/  LDC R2, c[0x0][0x364] ;  /* 0x0000d900ff027b82 */ /* 0x000f220000000800 */
[----:B0-----:R-:W-:-:S07]  /*0060*/  ISETP.GE.AND P0, PT, R4, 0x1, PT ;  /* 0x000000010400780c */ /* 0x001fce0003f06270 */
[----:B------:R-:W0:Y:S08]  /*0070*/  S2UR UR4, SR_CTAID.X ;  /* 0x00000000000479c3 */ /* 0x000e300000002500 */
[----:B------:R-:W0:Y:S02]  /*0080*/  S2UR UR5, SR_CTAID.Y ;  /* 0x00000000000579c3 */ /* 0x000e240000002600 */
[----:B01234-:R-:W-:Y:S05]  /*0090*/  @!P0 EXIT ;  /* 0x000000000000894d */ /* 0x01ffea0003800000 */
[----:B------:R-:W0:Y:S01]  /*00a0*/  LDCU UR6, c[0x0][0x39c] ;  /* 0x00007380ff0677ac */ /* 0x000e220008000800 */
[C---:B------:R-:W-:Y:S01]  /*00b0*/  ISETP.GT.AND P0, PT, R5.reuse, -0x1, PT ;  /* 0xffffffff0500780c */ /* 0x040fe20003f04270 */
[----:B------:R-:W-:Y:S02]  /*00c0*/  IMAD R0, R0, UR4, R3 ;  /* 0x0000000400007c24 */ /* 0x000fe4000f8e0203 */
[----:B------:R-:W-:Y:S01]  /*00d0*/  IMAD R3, R2, UR5, R7 ;  /* 0x0000000502037c24 */ /* 0x000fe2000f8e0207 */
[----:B------:R-:W1:Y:S01]  /*00e0*/  LDCU.64 UR16, c[0x0][0x358] ;  /* 0x00006b00ff1077ac */ /* 0x000e620008000a00 */
[----:B------:R-:W-:Y:S02]  /*00f0*/  IMAD.SHL.U32 R5, R5, 0x2, RZ ;  /* 0x0000000205057824 */ /* 0x000fe400078e00ff */
[----:B0-----:R-:W-:-:S04]  /*0100*/  IMAD R7, R3, UR6, R0 ;  /* 0x0000000603077c24 */ /* 0x001fc8000f8e0200 */
[----:B------:R-:W-:Y:S02]  /*0110*/  IMAD R2, R7, R4, RZ ;  /* 0x0000000407027224 */ /* 0x000fe400078e02ff */
[----:B-1----:R-:W-:Y:S05]  /*0120*/  @P0 BRA `(.L_x_0) ;  /* 0x0000000000dc0947 */ /* 0x002fea0003800000 */
[C---:B------:R-:W-:Y:S01]  /*0130*/  ISETP.GE.U32.AND P0, PT, R4.reuse, 0x8, PT ;  /* 0x000000080400780c */ /* 0x040fe20003f06070 */
[----:B------:R-:W-:Y:S01]  /*0140*/  IMAD.MOV.U32 R3, RZ, RZ, RZ ;  /* 0x000000ffff037224 */ /* 0x000fe200078e00ff */
[----:B------:R-:W-:-:S04]  /*0150*/  LOP3.LUT R8, R4, 0x7, RZ, 0xc0, !PT ;  /* 0x0000000704087812 */ /* 0x000fc800078ec0ff */
[----:B------:R-:W-:-:S07]  /*0160*/  ISETP.NE.AND P1, PT, R8, RZ, PT ;  /* 0x000000ff0800720c */ /* 0x000fce0003f25270 */
[----:B------:R-:W-:Y:S06]  /*0170*/  @!P0 BRA `(.L_x_1) ;  /* 0x0000000000548947 */ /* 0x000fec0003800000 */
[----:B------:R-:W0:Y:S01]  /*0180*/  LDCU.64 UR4, c[0x0][0x390] ;  /* 0x00007200ff0477ac */ /* 0x000e220008000a00 */
[----:B------:R-:W-:Y:S01]  /*0190*/  LOP3.LUT R3, R4, 0x7ffffff8, RZ, 0xc0, !PT ;  /* 0x7ffffff804037812 */ /* 0x000fe200078ec0ff */
[----:B------:R-:W-:-:S04]  /*01a0*/  IMAD.MOV.U32 R5, RZ, RZ, R2 ;  /* 0x000000ffff057224 */ /* 0x000fc800078e0002 */
[----:B------:R-:W-:Y:S01]  /*01b0*/  IMAD.MOV R0, RZ, RZ, -R3 ;  /* 0x000000ffff007224 */ /* 0x000fe200078e0a03 */
[----:B0-----:R-:W-:-:S04]  /*01c0*/  UIADD3 UR4, UP0, UPT, UR4, 0x10, URZ ;  /* 0x0000001004047890 */ /* 0x001fc8000ff1e0ff */
[----:B------:R-:W-:-:S12]  /*01d0*/  UIADD3.X UR5, UPT, UPT, URZ, UR5, URZ, UP0, !UPT ;  /* 0x00000005ff057290 */ /* 0x000fd800087fe4ff */
.L_x_2:
[----:B0-----:R-:W-:Y:S01]  /*01e0*/  MOV R6, UR4 ;  /* 0x0000000400067c02 */ /* 0x001fe20008000f00 */
[----:B------:R-:W-:Y:S02]  /*01f0*/  IMAD.U32 R7, RZ, RZ, UR5 ;  /* 0x00000005ff077e24 */ /* 0x000fe4000f8e00ff */
[----:B------:R-:W-:Y:S02]  /*0200*/  VIADD R0, R0, 0x8 ;  /* 0x0000000800007836 */ /* 0x000fe40000000000 */
[----:B------:R-:W-:-:S03]  /*0210*/  IMAD.WIDE R6, R5, 0x4, R6 ;  /* 0x0000000405067825 */ /* 0x000fc600078e0206 */
[----:B------:R-:W-:Y:S01]  /*0220*/  ISETP.NE.AND P0, PT, R0, RZ, PT ;  /* 0x000000ff0000720c */ /* 0x000fe20003f05270 */
[----:B------:R-:W-:Y:S01]  /*0230*/  VIADD R5, R5, 0x8 ;  /* 0x0000000805057836 */ /* 0x000fe20000000000 */
[----:B------:R0:W-:Y:S04]  /*0240*/  STG.E desc[UR16][R6.64+-0x10], RZ ;  /* 0xfffff0ff06007986 */ /* 0x0001e8000c101910 */
[----:B------:R0:W-:Y:S04]  /*0250*/  STG.E desc[UR16][R6.64+-0xc], RZ ;  /* 0xfffff4ff06007986 */ /* 0x0001e8000c101910 */
[----:B------:R0:W-:Y:S04]  /*0260*/  STG.E desc[UR16][R6.64+-0x8], RZ ;  /* 0xfffff8ff06007986 */ /* 0x0001e8000c101910 */
[----:B------:R0:W-:Y:S04]  /*0270*/  STG.E desc[UR16][R6.64+-0x4], RZ ;  /* 0xfffffcff06007986 */ /* 0x0001e8000c101910 */
[----:B------:R0:W-:Y:S04]  /*0280*/  STG.E desc[UR16][R6.64], RZ ;  /* 0x000000ff06007986 */ /* 0x0001e8000c101910 */
[----:B------:R0:W-:Y:S04]  /*0290*/  STG.E desc[UR16][R6.64+0x4], RZ ;  /* 0x000004ff06007986 */ /* 0x0001e8000c101910 */
[----:B------:R0:W-:Y:S04]  /*02a0*/  STG.E desc[UR16][R6.64+0x8], RZ ;  /* 0x000008ff06007986 */ /* 0x0001e8000c101910 */
[----:B------:R0:W-:Y:S01]  /*02b0*/  STG.E desc[UR16][R6.64+0xc], RZ ;  /* 0x00000cff06007986 */ /* 0x0001e2000c101910 */
[----:B------:R-:W-:Y:S05]  /*02c0*/  @P0 BRA `(.L_x_2) ;  /* 0xfffffffc00c40947 */ /* 0x000fea000383ffff */
.L_x_1:
[----:B------:R-:W-:Y:S05]  /*02d0*/  @!P1 EXIT ;  /* 0x000000000000994d */ /* 0x000fea0003800000 */
[----:B------:R-:W-:Y:S02]  /*02e0*/  ISETP.GE.U32.AND P0, PT, R8, 0x4, PT ;  /* 0x000000040800780c */ /* 0x000fe40003f06070 */
[----:B------:R-:W-:-:S04]  /*02f0*/  LOP3.LUT R0, R4, 0x3, RZ, 0xc0, !PT ;  /* 0x0000000304007812 */ /* 0x000fc800078ec0ff */
[----:B------:R-:W-:-:S07]  /*0300*/  ISETP.NE.AND P1, PT, R0, RZ, PT ;  /* 0x000000ff0000720c */ /* 0x000fce0003f25270 */
[----:B------:R-:W-:Y:S06]  /*0310*/  @!P0 BRA `(.L_x_3) ;  /* 0x0000000000208947 */ /* 0x000fec0003800000 */
[----:B0-----:R-:W0:Y:S01]  /*0320*/  LDC.64 R6, c[0x0][0x390] ;  /* 0x0000e400ff067b82 */ /* 0x001e220000000a00 */
[----:B------:R-:W-:Y:S01]  /*0330*/  IMAD.IADD R5, R2, 0x1, R3 ;  /* 0x0000000102057824 */ /* 0x000fe200078e0203 */
[----:B------:R-:W-:-:S03]  /*0340*/  IADD3 R3, PT, PT, R3, 0x4, RZ ;  /* 0x0000000403037810 */ /* 0x000fc60007ffe0ff */
[----:B0-----:R-:W-:-:S05]  /*0350*/  IMAD.WIDE R6, R5, 0x4, R6 ;  /* 0x0000000405067825 */ /* 0x001fca00078e0206 */
[----:B------:R1:W-:Y:S04]  /*0360*/  STG.E desc[UR16][R6.64], RZ ;  /* 0x000000ff06007986 */ /* 0x0003e8000c101910 */
[----:B------:R1:W-:Y:S04]  /*0370*/  STG.E desc[UR16][R6.64+0x4], RZ ;  /* 0x000004ff06007986 */ /* 0x0003e8000c101910 */
[----:B------:R1:W-:Y:S04]  /*0380*/  STG.E desc[UR16][R6.64+0x8], RZ ;  /* 0x000008ff06007986 */ /* 0x0003e8000c101910 */
[----:B------:R1:W-:Y:S02]  /*0390*/  STG.E desc[UR16][R6.64+0xc], RZ ;  /* 0x00000cff06007986 */ /* 0x0003e4000c101910 */
.L_x_3:
[----:B------:R-:W-:Y:S05]  /*03a0*/  @!P1 EXIT ;  /* 0x000000000000994d */ /* 0x000fea0003800000 */
[----:B------:R-:W-:Y:S02]  /*03b0*/  ISETP.NE.AND P0, PT, R0, 0x1, PT ;  /* 0x000000010000780c */ /* 0x000fe40003f05270 */
[----:B------:R-:W-:-:S04]  /*03c0*/  LOP3.LUT R4, R4, 0x1, RZ, 0xc0, !PT ;  /* 0x0000000104047812 */ /* 0x000fc800078ec0ff */
[----:B------:R-:W-:-:S07]  /*03d0*/  ISETP.NE.U32.AND P1, PT, R4, 0x1, PT ;  /* 0x000000010400780c */ /* 0x000fce0003f25070 */
[----:B01----:R-:W0:Y:S01]  /*03e0*/  @P0 LDC.64 R6, c[0x0][0x390] ;  /* 0x0000e400ff060b82 */ /* 0x003e220000000a00 */
[----:B------:R-:W-:-:S04]  /*03f0*/  @P0 IMAD.IADD R5, R2, 0x1, R3 ;  /* 0x0000000102050824 */ /* 0x000fc800078e0203 */
[----:B0-----:R-:W-:-:S05]  /*0400*/  @P0 IMAD.WIDE R6, R5, 0x4, R6 ;  /* 0x0000000405060825 */ /* 0x001fca00078e0206 */
[----:B------:R0:W-:Y:S04]  /*0410*/  @P0 STG.E desc[UR16][R6.64], RZ ;  /* 0x000000ff06000986 */ /* 0x0001e8000c101910 */
[----:B------:R0:W-:Y:S01]  /*0420*/  @P0 STG.E desc[UR16][R6.64+0x4], RZ ;  /* 0x000004ff06000986 */ /* 0x0001e2000c101910 */
[----:B------:R-:W-:Y:S05]  /*0430*/  @P1 EXIT ;  /* 0x000000000000194d */ /* 0x000fea0003800000 */
[----:B------:R-:W1:Y:S01]  /*0440*/  LDC.64 R4, c[0x0][0x390] ;  /* 0x0000e400ff047b82 */ /* 0x000e620000000a00 */
[----:B------:R-:W-:-:S04]  /*0450*/  @P0 VIADD R3, R3, 0x2 ;  /* 0x0000000203030836 */ /* 0x000fc80000000000 */
[----:B------:R-:W-:-:S04]  /*0460*/  IMAD.IADD R3, R2, 0x1, R3 ;  /* 0x0000000102037824 */ /* 0x000fc800078e0203 */
[----:B-1----:R-:W-:-:S05]  /*0470*/  IMAD.WIDE R2, R3, 0x4, R4 ;  /* 0x0000000403027825 */ /* 0x002fca00078e0204 */
[----:B------:R-:W-:Y:S01]  /*0480*/  STG.E desc[UR16][R2.64], RZ ;  /* 0x000000ff02007986 */ /* 0x000fe2000c101910 */
[----:B------:R-:W-:Y:S05]  /*0490*/  EXIT ;  /* 0x000000000000794d */ /* 0x000fea0003800000 */
.L_x_0:
[----:B------:R-:W0:Y:S01]  /*04a0*/  LDCU.128 UR4, c[0x0][0x380] ;  /* 0x00007000ff0477ac */ /* 0x000e220008000c00 */
[----:B------:R-:W-:-:S05]  /*04b0*/  IMAD R4, R5, R5, R5 ;  /* 0x0000000505047224 */ /* 0x000fca00078e0205 */
[----:B------:R-:W-:Y:S01]  /*04c0*/  IADD3 R4, PT, PT, R4, 0x1, R5 ;  /* 0x0000000104047810 */ /* 0x000fe20007ffe005 */
[----:B0-----:R-:W-:Y:S02]  /*04d0*/  UIADD3 UR12, UP0, UPT, UR6, 0xc, URZ ;  /* 0x0000000c060c7890 */ /* 0x001fe4000ff1e0ff */
[----:B------:R-:W-:Y:S02]  /*04e0*/  UIADD3 UR10, UP1, UPT, UR4, 0xc, URZ ;  /* 0x0000000c040a7890 */ /* 0x000fe4000ff3e0ff */
[----:B------:R-:W-:Y:S02]  /*04f0*/  UIADD3.X UR13, UPT, UPT, URZ, UR7, URZ, UP0, !UPT ;  /* 0x00000007ff0d7290 */ /* 0x000fe400087fe4ff */
[----:B------:R-:W-:Y:S01]  /*0500*/  UIADD3.X UR11, UPT, UPT, URZ, UR5, URZ, UP1, !UPT ;  /* 0x00000005ff0b7290 */ /* 0x000fe20008ffe4ff */
[----:B------:R-:W-:-:S11]  /*0510*/  UMOV UR4, URZ ;  /* 0x000000ff00047c82 */ /* 0x000fd60008000000 */
.L_x_10:
[----:B0-----:R-:W0:Y:S01]  /*0520*/  LDCU UR18, c[0x0][0x3a4] ;  /* 0x00007480ff1277ac */ /* 0x001e220008000800 */
[----:B------:R-:W-:Y:S02]  /*0530*/  HFMA2 R24, -RZ, RZ, 0, 0 ;  /* 0x00000000ff187431 */ /* 0x000fe400000001ff */
[----:B------:R-:W-:Y:S01]  /*0540*/  IMAD.MOV.U32 R23, RZ, RZ, RZ ;  /* 0x000000ffff177224 */ /* 0x000fe200078e00ff */
[----:B------:R-:W-:Y:S01]  /*0550*/  UMOV UR5, URZ ;  /* 0x000000ff00057c82 */ /* 0x000fe20008000000 */
[----:B0-----:R-:W-:-:S07]  /*0560*/  UIADD3 UR14, UPT, UPT, -UR18, URZ, URZ ;  /* 0x000000ff120e7290 */ /* 0x001fce000fffe1ff */
[----:B------:R-:W-:-:S05]  /*0570*/  UMOV UR6, UR14 ;  /* 0x0000000e00067c82 */ /* 0x000fca0008000000 */
.L_x_7:
[----:B------:R-:W0:Y:S01]  /*0580*/  LDC R5, c[0x0][0x398] ;  /* 0x0000e600ff057b82 */ /* 0x000e220000000800 */
[----:B------:R-:W-:Y:S01]  /*0590*/  VIADD R6, R3, UR6 ;  /* 0x0000000603067c36 */ /* 0x000fe20008000000 */
[----:B------:R-:W-:Y:S01]  /*05a0*/  USHF.L.U32 UR15, UR18, 0x1, URZ ;  /* 0x00000001120f7899 */ /* 0x000fe200080006ff */
[----:B------:R-:W-:Y:S01]  /*05b0*/  UMOV UR7, UR14 ;  /* 0x0000000e00077c82 */ /* 0x000fe20008000000 */
[----:B------:R-:W-:Y:S02]  /*05c0*/  UMOV UR8, UR5 ;  /* 0x0000000500087c82 */ /* 0x000fe40008000000 */
[C---:B------:R-:W-:Y:S01]  /*05d0*/  ISETP.GE.AND P0, PT, R6.reuse, RZ, PT ;  /* 0x000000ff0600720c */ /* 0x040fe20003f06270 */
[----:B------:R-:W-:Y:S01]  /*05e0*/  UISETP.GE.U32.AND UP0, UPT, UR15, 0x3, UPT ;  /* 0x000000030f00788c */ /* 0x000fe2000bf06070 */
[----:B0-----:R-:W-:-:S04]  /*05f0*/  ISETP.GE.AND P1, PT, R6, R5, PT ;  /* 0x000000050600720c */ /* 0x001fc80003f26270 */
[----:B------:R-:W-:-:S07]  /*0600*/  SEL R7, R5, RZ, P1 ;  /* 0x000000ff05077207 */ /* 0x000fce0000800000 */
[----:B------:R-:W-:-:S04]  /*0610*/  @P0 IMAD.MOV R5, RZ, RZ, -R7 ;  /* 0x000000ffff050224 */ /* 0x000fc800078e0a07 */
[----:B------:R-:W-:Y:S01]  /*0620*/  IMAD.IADD R6, R6, 0x1, R5 ;  /* 0x0000000106067824 */ /* 0x000fe200078e0205 */
[----:B------:R-:W-:Y:S06]  /*0630*/  BRA.U !UP0, `(.L_x_4) ;  /* 0x0000000908a47547 */ /* 0x000fec000b800000 */
[----:B------:R-:W0:Y:S01]  /*0640*/  LDC R7, c[0x0][0x39c] ;  /* 0x0000e700ff077b82 */ /* 0x000e220000000800 */
[----:B------:R-:W1:Y:S01]  /*0650*/  LDCU UR9, c[0x0][0x3a4] ;  /* 0x00007480ff0977ac */ /* 0x000e620008000800 */
[----:B------:R-:W-:Y:S01]  /*0660*/  UIADD3 UR7, UPT, UPT, UR15, 0x1, URZ ;  /* 0x000000010f077890 */ /* 0x000fe2000fffe0ff */
[----:B------:R-:W-:-:S03]  /*0670*/  UMOV UR8, UR5 ;  /* 0x0000000500087c82 */ /* 0x000fc60008000000 */
[----:B------:R-:W-:-:S04]  /*0680*/  ULOP3.LUT UR7, UR7, 0xfffffffc, URZ, 0xc0, !UPT ;  /* 0xfffffffc07077892 */ /* 0x000fc8000f8ec0ff */
[----:B------:R-:W-:Y:S01]  /*0690*/  UIADD3 UR7, UPT, UPT, -UR7, URZ, URZ ;  /* 0x000000ff07077290 */ /* 0x000fe2000fffe1ff */
[----:B-1----:R-:W-:Y:S01]  /*06a0*/  VIADD R22, R0, -UR9 ;  /* 0x8000000900167c36 */ /* 0x002fe20008000000 */
[----:B------:R-:W-:-:S03]  /*06b0*/  UIADD3 UR9, UPT, UPT, -UR9, 0x1, URZ ;  /* 0x0000000109097890 */ /* 0x000fc6000fffe1ff */
[----:B0-----:R-:W-:Y:S01]  /*06c0*/  IMAD R10, R6, R7, R22 ;  /* 0x00000007060a7224 */ /* 0x001fe200078e0216 */
[----:B------:R-:W-:-:S03]  /*06d0*/  IADD3 R5, PT, PT, R22, UR4, RZ ;  /* 0x0000000416057c10 */ /* 0x000fc6000fffe0ff */
[C---:B------:R-:W-:Y:S02]  /*06e0*/  VIADD R11, R10.reuse, 0x2 ;  /* 0x000000020a0b7836 */ /* 0x040fe40000000000 */
[C---:B------:R-:W-:Y:S02]  /*06f0*/  VIADD R20, R10.reuse, 0x3 ;  /* 0x000000030a147836 */ /* 0x040fe40000000000 */
[----:B------:R-:W-:Y:S01]  /*0700*/  VIADD R8, R10, 0x1 ;  /* 0x000000010a087836 */ /* 0x000fe20000000000 */
[----:B------:R-:W-:Y:S01]  /*0710*/  IADD3 R13, PT, PT, R11, UR4, RZ ;  /* 0x000000040b0d7c10 */ /* 0x000fe2000fffe0ff */
[----:B------:R-:W-:Y:S02]  /*0720*/  IMAD R9, R6, R7, R5 ;  /* 0x0000000706097224 */ /* 0x000fe400078e0205 */
[----:B------:R-:W-:Y:S02]  /*0730*/  VIADD R21, R20, UR4 ;  /* 0x0000000414157c36 */ /* 0x000fe40008000000 */
[----:B------:R-:W-:-:S07]  /*0740*/  VIADD R12, R8, UR4 ;  /* 0x00000004080c7c36 */ /* 0x000fce0008000000 */
.L_x_5:
[C---:B------:R-:W-:Y:S01]  /*0750*/  VIADD R14, R5.reuse, 0x1 ;  /* 0x00000001050e7836 */ /* 0x040fe20000000000 */
[CC--:B------:R-:W-:Y:S01]  /*0760*/  ISETP.GE.AND P2, PT, R22.reuse, R7.reuse, PT ;  /* 0x000000071600720c */ /* 0x0c0fe20003f46270 */
[----:B------:R-:W-:Y:S01]  /*0770*/  VIADD R16, R22, 0x1 ;  /* 0x0000000116107836 */ /* 0x000fe20000000000 */
[-C--:B------:R-:W-:Y:S01]  /*0780*/  ISETP.GE.AND P4, PT, R5, R7.reuse, PT ;  /* 0x000000070500720c */ /* 0x080fe20003f86270 */
[----:B------:R-:W-:Y:S01]  /*0790*/  IMAD.U32 R19, RZ, RZ, UR13 ;  /* 0x0000000dff137e24 */ /* 0x000fe2000f8e00ff */
[C---:B------:R-:W-:Y:S02]  /*07a0*/  ISETP.GE.AND P0, PT, R14.reuse, RZ, PT ;  /* 0x000000ff0e00720c */ /* 0x040fe40003f06270 */
[----:B------:R-:W-:Y:S02]  /*07b0*/  ISETP.GE.AND P1, PT, R14, R7, PT ;  /* 0x000000070e00720c */ /* 0x000fe40003f26270 */
[----:B------:R-:W-:Y:S02]  /*07c0*/  SEL R14, R7, RZ, P2 ;  /* 0x000000ff070e7207 */ /* 0x000fe40001000000 */
[----:B------:R-:W-:-:S02]  /*07d0*/  ISETP.GE.AND P3, PT, R22, RZ, PT ;  /* 0x000000ff1600720c */ /* 0x000fc40003f66270 */
[----:B------:R-:W-:Y:S01]  /*07e0*/  SEL R15, R7, RZ, P4 ;  /* 0x000000ff070f7207 */ /* 0x000fe20002000000 */
[----:B------:R-:W-:Y:S01]  /*07f0*/  IMAD.MOV R14, RZ, RZ, -R14 ;  /* 0x000000ffff0e7224 */ /* 0x000fe200078e0a0e */
[C---:B------:R-:W-:Y:S02]  /*0800*/  ISETP.GE.AND P2, PT, R16.reuse, RZ, PT ;  /* 0x000000ff1000720c */ /* 0x040fe40003f46270 */
[-C--:B------:R-:W-:Y:S01]  /*0810*/  ISETP.GE.AND P5, PT, R16, R7.reuse, PT ;  /* 0x000000071000720c */ /* 0x080fe20003fa6270 */
[----:B------:R-:W-:Y:S01]  /*0820*/  IMAD.MOV R16, RZ, RZ, -R15 ;  /* 0x000000ffff107224 */ /* 0x000fe200078e0a0f */
[-C--:B------:R-:W-:Y:S01]  /*0830*/  SEL R25, R14, R7.reuse, P3 ;  /* 0x000000070e197207 */ /* 0x080fe20001800000 */
[----:B------:R-:W-:Y:S01]  /*0840*/  IMAD.U32 R15, RZ, RZ, UR11 ;  /* 0x0000000bff0f7e24 */ /* 0x000fe2000f8e00ff */
[----:B------:R-:W-:Y:S02]  /*0850*/  ISETP.GE.AND P3, PT, R5, RZ, PT ;  /* 0x000000ff0500720c */ /* 0x000fe40003f66270 */
[----:B------:R-:W-:Y:S01]  /*0860*/  SEL R18, R7, RZ, P1 ;  /* 0x000000ff07127207 */ /* 0x000fe20000800000 */
[----:B------:R-:W-:Y:S01]  /*0870*/  IMAD.IADD R17, R25, 0x1, R10 ;  /* 0x0000000119117824 */ /* 0x000fe200078e020a */
[----:B------:R-:W-:-:S02]  /*0880*/  SEL R16, R16, R7, P3 ;  /* 0x0000000710107207 */ /* 0x000fc40001800000 */
[----:B------:R-:W-:Y:S01]  /*0890*/  MOV R14, UR10 ;  /* 0x0000000a000e7c02 */ /* 0x000fe20008000f00 */
[----:B------:R-:W-:Y:S01]  /*08a0*/  IMAD R17, R17, R4, UR8 ;  /* 0x0000000811117e24 */ /* 0x000fe2000f8e0204 */
[----:B------:R-:W-:Y:S01]  /*08b0*/  IADD3 R27, PT, PT, R16, R9, RZ ;  /* 0x00000009101b7210 */ /* 0x000fe20007ffe0ff */
[----:B------:R-:W-:Y:S01]  /*08c0*/  IMAD.MOV R18, RZ, RZ, -R18 ;  /* 0x000000ffff127224 */ /* 0x000fe200078e0a12 */
[----:B------:R-:W-:Y:S01]  /*08d0*/  SEL R16, R7, RZ, P5 ;  /* 0x000000ff07107207 */ /* 0x000fe20002800000 */
[----:B------:R-:W-:-:S03]  /*08e0*/  IMAD.WIDE R14, R17, 0x4, R14 ;  /* 0x00000004110e7825 */ /* 0x000fc600078e020e */
[----:B------:R-:W-:Y:S01]  /*08f0*/  SEL R17, R18, R7, P0 ;  /* 0x0000000712117207 */ /* 0x000fe20000000000 */
[----:B------:R-:W-:Y:S02]  /*0900*/  IMAD.U32 R18, RZ, RZ, UR12 ;  /* 0x0000000cff127e24 */ /* 0x000fe4000f8e00ff */
[----:B------:R-:W-:Y:S01]  /*0910*/  IMAD R27, R27, R4, UR8 ;  /* 0x000000081b1b7e24 */ /* 0x000fe2000f8e0204 */
[----:B------:R0:W2:Y:S01]  /*0920*/  LDG.E R14, desc[UR16][R14.64+-0xc] ;  /* 0xfffff4100e0e7981 */ /* 0x0000a2000c1e1900 */
[----:B------:R-:W-:Y:S02]  /*0930*/  IMAD.IADD R17, R17, 0x1, R12 ;  /* 0x0000000111117824 */ /* 0x000fe400078e020c */
[----:B------:R-:W-:-:S04]  /*0940*/  IMAD.WIDE R18, R27, 0x4, R18 ;  /* 0x000000041b127825 */ /* 0x000fc800078e0212 */
[----:B------:R-:W-:Y:S02]  /*0950*/  IMAD.MOV R16, RZ, RZ, -R16 ;  /* 0x000000ffff107224 */ /* 0x000fe400078e0a10 */
[----:B------:R-:W-:Y:S01]  /*0960*/  IMAD R17, R17, R4, RZ ;  /* 0x0000000411117224 */ /* 0x000fe200078e02ff */
[----:B------:R-:W2:Y:S02]  /*0970*/  LDG.E R19, desc[UR16][R18.64+-0xc] ;  /* 0xfffff41012137981 */ /* 0x000ea4000c1e1900 */
[----:B------:R-:W-:Y:S01]  /*0980*/  SEL R29, R16, R7, P2 ;  /* 0x00000007101d7207 */ /* 0x000fe20001000000 */
[----:B------:R-:W-:Y:S02]  /*0990*/  USHF.R.S32.HI UR15, URZ, 0x1f, UR8 ;  /* 0x0000001fff0f7899 */ /* 0x000fe40008011408 */
[----:B------:R-:W-:Y:S02]  /*09a0*/  IADD3 R26, P0, PT, R17, UR8, RZ ;  /* 0x00000008111a7c10 */ /* 0x000fe4000ff1e0ff */
[----:B------:R-:W-:-:S02]  /*09b0*/  IADD3 R27, PT, PT, R29, R8, RZ ;  /* 0x000000081d1b7210 */ /* 0x000fc40007ffe0ff */
[----:B------:R-:W-:Y:S02]  /*09c0*/  LEA.HI.X.SX32 R17, R17, UR15, 0x1, P0 ;  /* 0x0000000f11117c11 */ /* 0x000fe400080f0eff */
[----:B------:R-:W-:Y:S01]  /*09d0*/  LEA R16, P0, R26, UR12, 0x2 ;  /* 0x0000000c1a107c11 */ /* 0x000fe2000f8010ff */
[----:B------:R-:W-:-:S03]  /*09e0*/  IMAD R27, R27, R4, RZ ;  /* 0x000000041b1b7224 */ /* 0x000fc600078e02ff */
[----:B------:R-:W-:Y:S02]  /*09f0*/  LEA.HI.X R17, R26, UR13, R17, 0x2, P0 ;  /* 0x0000000d1a117c11 */ /* 0x000fe400080f1411 */
[----:B0-----:R-:W-:-:S03]  /*0a00*/  IADD3 R15, P0, PT, R27, UR8, RZ ;  /* 0x000000081b0f7c10 */ /* 0x001fc6000ff1e0ff */
[----:B------:R0:W3:Y:S01]  /*0a10*/  LDG.E R16, desc[UR16][R16.64+-0x8] ;  /* 0xfffff81010107981 */ /* 0x0000e2000c1e1900 */
[----:B------:R-:W-:Y:S02]  /*0a20*/  LEA.HI.X.SX32 R28, R27, UR15, 0x1, P0 ;  /* 0x0000000f1b1c7c11 */ /* 0x000fe400080f0eff */
[----:B------:R-:W-:-:S04]  /*0a30*/  LEA R26, P0, R15, UR10, 0x2 ;  /* 0x0000000a0f1a7c11 */ /* 0x000fc8000f8010ff */
[----:B------:R-:W-:Y:S02]  /*0a40*/  LEA.HI.X R27, R15, UR11, R28, 0x2, P0 ;  /* 0x0000000b0f1b7c11 */ /* 0x000fe400080f141c */
[----:B------:R-:W1:Y:S04]  /*0a50*/  LDC R28, c[0x0][0x3a0] ;  /* 0x0000e800ff1c7b82 */ /* 0x000e680000000800 */
[----:B------:R2:W3:Y:S01]  /*0a60*/  LDG.E R27, desc[UR16][R26.64+-0x8] ;  /* 0xfffff8101a1b7981 */ /* 0x0004e2000c1e1900 */
[----:B------:R-:W-:-:S04]  /*0a70*/  IMAD R29, R6, R7, R29 ;  /* 0x00000007061d7224 */ /* 0x000fc800078e021d */
[----:B------:R-:W-:-:S04]  /*0a80*/  IMAD.IADD R29, R29, 0x1, R22 ;  /* 0x000000011d1d7824 */ /* 0x000fc800078e0216 */
[----:B-1----:R-:W-:-:S04]  /*0a90*/  IMAD R29, R29, R28, R28 ;  /* 0x0000001c1d1d7224 */ /* 0x002fc800078e021c */
[----:B0-----:R-:W-:Y:S02]  /*0aa0*/  VIADD R17, R29, UR4 ;  /* 0x000000041d117c36 */ /* 0x001fe40008000000 */
[----:B--2---:R-:W-:Y:S02]  /*0ab0*/  FMUL R26, R14, R19 ;  /* 0x000000130e1a7220 */ /* 0x004fe40000400000 */
[----:B------:R-:W0:Y:S01]  /*0ac0*/  LDC.64 R14, c[0x0][0x390] ;  /* 0x0000e400ff0e7b82 */ /* 0x000e220000000a00 */
[----:B------:R-:W-:-:S04]  /*0ad0*/  IMAD R19, R6, R7, R25 ;  /* 0x0000000706137224 */ /* 0x000fc800078e0219 */
[----:B------:R-:W-:-:S04]  /*0ae0*/  IMAD.IADD R19, R19, 0x1, R22 ;  /* 0x0000000113137824 */ /* 0x000fc800078e0216 */
[----:B------:R-:W-:-:S04]  /*0af0*/  IMAD R19, R19, R28, UR4 ;  /* 0x0000000413137e24 */ /* 0x000fc8000f8e021c */
[----:B0-----:R-:W-:-:S06]  /*0b00*/  IMAD.WIDE R18, R19, 0x4, R14 ;  /* 0x0000000413127825 */ /* 0x001fcc00078e020e */
[----:B------:R-:W2:Y:S01]  /*0b10*/  LDG.E R18, desc[UR16][R18.64] ;  /* 0x0000001012127981 */ /* 0x000ea2000c1e1900 */
[----:B---3--:R-:W-:Y:S01]  /*0b20*/  FMUL R25, R27, R16 ;  /* 0x000000101b197220 */ /* 0x008fe20000400000 */
[----:B------:R-:W-:-:S06]  /*0b30*/  IMAD.WIDE R16, R17, 0x4, R14 ;  /* 0x0000000411107825 */ /* 0x000fcc00078e020e */
[----:B------:R-:W3:Y:S01]  /*0b40*/  LDG.E R16, desc[UR16][R16.64] ;  /* 0x0000001010107981 */ /* 0x000ee2000c1e1900 */
[----:B------:R-:W-:Y:S02]  /*0b50*/  VIADD R27, R22, 0x2 ;  /* 0x00000002161b7836 */ /* 0x000fe40000000000 */
[----:B------:R-:W-:-:S03]  /*0b60*/  FADD R24, R26, R24 ;  /* 0x000000181a187221 */ /* 0x000fc60000000000 */
[----:B------:R-:W-:Y:S01]  /*0b70*/  ISETP.GE.AND P0, PT, R27, R7, PT ;  /* 0x000000071b00720c */ /* 0x000fe20003f06270 */
[----:B------:R-:W-:Y:S01]  /*0b80*/  FADD R24, R24, R25 ;  /* 0x0000001918187221 */ /* 0x000fe20000000000 */
[----:B--2---:R-:W-:Y:S02]  /*0b90*/  FFMA R23, R26, R18, R23 ;  /* 0x000000121a177223 */ /* 0x004fe40000000017 */
[----:B------:R-:W-:Y:S02]  /*0ba0*/  SEL R26, R7, RZ, P0 ;  /* 0x000000ff071a7207 */ /* 0x000fe40000000000 */
[----:B------:R-:W-:Y:S02]  /*0bb0*/  ISETP.GE.AND P0, PT, R27, RZ, PT ;  /* 0x000000ff1b00720c */ /* 0x000fe40003f06270 */
[----:B------:R-:W-:Y:S01]  /*0bc0*/  IADD3 R18, PT, PT, -R26, RZ, RZ ;  /* 0x000000ff1a127210 */ /* 0x000fe20007ffe1ff */
[----:B---3--:R-:W-:Y:S01]  /*0bd0*/  FFMA R23, R25, R16, R23 ;  /* 0x0000001019177223 */ /* 0x008fe20000000017 */
[----:B------:R-:W-:-:S02]  /*0be0*/  VIADD R16, R22, 0x3 ;  /* 0x0000000316107836 */ /* 0x000fc40000000000 */
[----:B------:R-:W-:-:S03]  /*0bf0*/  SEL R18, R18, R7, P0 ;  /* 0x0000000712127207 */ /* 0x000fc60000000000 */
[-C--:B------:R-:W-:Y:S02]  /*0c00*/  ISETP.GE.AND P0, PT, R16, R7.reuse, PT ;  /* 0x000000071000720c */ /* 0x080fe40003f06270 */
[----:B------:R-:W-:Y:S02]  /*0c10*/  IMAD R26, R6, R7, R18 ;  /* 0x00000007061a7224 */ /* 0x000fe400078e0212 */
[----:B------:R-:W-:Y:S02]  /*0c20*/  SEL R17, R7, RZ, P0 ;  /* 0x000000ff07117207 */ /* 0x000fe40000000000 */
[----:B------:R-:W-:Y:S01]  /*0c30*/  IMAD.IADD R27, R27, 0x1, R26 ;  /* 0x000000011b1b7824 */ /* 0x000fe200078e021a */
[----:B------:R-:W-:Y:S02]  /*0c40*/  ISETP.GE.AND P0, PT, R16, RZ, PT ;  /* 0x000000ff1000720c */ /* 0x000fe40003f06270 */
[----:B------:R-:W-:-:S05]  /*0c50*/  IMAD.MOV R26, RZ, RZ, -R17 ;  /* 0x000000ffff1a7224 */ /* 0x000fca00078e0a11 */
[----:B------:R-:W-:-:S05]  /*0c60*/  SEL R25, R26, R7, P0 ;  /* 0x000000071a197207 */ /* 0x000fca0000000000 */
[----:B------:R-:W-:-:S04]  /*0c70*/  IMAD R17, R6, R7, R25 ;  /* 0x0000000706117224 */ /* 0x000fc800078e0219 */
[----:B------:R-:W-:Y:S01]  /*0c80*/  IMAD.IADD R17, R16, 0x1, R17 ;  /* 0x0000000110117824 */ /* 0x000fe200078e0211 */
[----:B------:R-:W-:-:S04]  /*0c90*/  IADD3 R16, PT, PT, R5, 0x2, RZ ;  /* 0x0000000205107810 */ /* 0x000fc80007ffe0ff */
[C---:B------:R-:W-:Y:S02]  /*0ca0*/  ISETP.GE.AND P1, PT, R16.reuse, R7, PT ;  /* 0x000000071000720c */ /* 0x040fe40003f26270 */
[----:B------:R-:W-:Y:S02]  /*0cb0*/  ISETP.GE.AND P0, PT, R16, RZ, PT ;  /* 0x000000ff1000720c */ /* 0x000fe40003f06270 */
[----:B------:R-:W-:-:S05]  /*0cc0*/  SEL R16, R7, RZ, P1 ;  /* 0x000000ff07107207 */ /* 0x000fca0000800000 */
[----:B------:R-:W-:-:S05]  /*0cd0*/  IMAD.MOV R16, RZ, RZ, -R16 ;  /* 0x000000ffff107224 */ /* 0x000fca00078e0a10 */
[----:B------:R-:W-:Y:S01]  /*0ce0*/  SEL R16, R16, R7, P0 ;  /* 0x0000000710107207 */ /* 0x000fe20000000000 */
[----:B------:R-:W-:-:S04]  /*0cf0*/  IMAD R27, R27, R28, UR4 ;  /* 0x000000041b1b7e24 */ /* 0x000fc8000f8e021c */
[----:B------:R-:W-:Y:S02]  /*0d00*/  IMAD.IADD R19, R16, 0x1, R13 ;  /* 0x0000000110137824 */ /* 0x000fe400078e020d */
[----:B------:R-:W-:Y:S02]  /*0d10*/  IMAD R17, R17, R28, UR4 ;  /* 0x0000000411117e24 */ /* 0x000fe4000f8e021c */
[----:B------:R-:W-:Y:S02]  /*0d20*/  IMAD R16, R19, R4, RZ ;  /* 0x0000000413107224 */ /* 0x000fe400078e02ff */
[----:B------:R-:W-:-:S04]  /*0d30*/  IMAD.WIDE R26, R27, 0x4, R14 ;  /* 0x000000041b1a7825 */ /* 0x000fc800078e020e */
[----:B------:R-:W-:Y:S01]  /*0d40*/  IMAD.WIDE R14, R17, 0x4, R14 ;  /* 0x00000004110e7825 */ /* 0x000fe200078e020e */
[----:B------:R-:W-:Y:S01]  /*0d50*/  IADD3 R17, P0, PT, R16, UR8, RZ ;  /* 0x0000000810117c10 */ /* 0x000fe2000ff1e0ff */
[----:B------:R0:W2:Y:S02]  /*0d60*/  LDG.E R26, desc[UR16][R26.64] ;  /* 0x000000101a1a7981 */ /* 0x0000a4000c1e1900 */
[----:B------:R-:W-:Y:S01]  /*0d70*/  IMAD.IADD R19, R18, 0x1, R11 ;  /* 0x0000000112137824 */ /* 0x000fe200078e020b */
[----:B------:R-:W-:Y:S01]  /*0d80*/  LEA.HI.X.SX32 R18, R16, UR15, 0x1, P0 ;  /* 0x0000000f10127c11 */ /* 0x000fe200080f0eff */
[----:B------:R-:W-:Y:S01]  /*0d90*/  IMAD.IADD R25, R25, 0x1, R20 ;  /* 0x0000000119197824 */ /* 0x000fe200078e0214 */
[----:B------:R-:W-:Y:S01]  /*0da0*/  LEA R16, P0, R17, UR12, 0x2 ;  /* 0x0000000c11107c11 */ /* 0x000fe2000f8010ff */
[----:B------:R-:W-:Y:S01]  /*0db0*/  IMAD R19, R19, R4, RZ ;  /* 0x0000000413137224 */ /* 0x000fe200078e02ff */
[----:B------:R-:W3:Y:S02]  /*0dc0*/  LDG.E R14, desc[UR16][R14.64] ;  /* 0x000000100e0e7981 */ /* 0x000ee4000c1e1900 */
[----:B------:R-:W-:-:S02]  /*0dd0*/  LEA.HI.X R17, R17, UR13, R18, 0x2, P0 ;  /* 0x0000000d11117c11 */ /* 0x000fc400080f1412 */
[----:B0-----:R-:W-:-:S03]  /*0de0*/  IADD3 R27, P0, PT, R19, UR8, RZ ;  /* 0x00000008131b7c10 */ /* 0x001fc6000ff1e0ff */
[----:B------:R0:W4:Y:S01]  /*0df0*/  LDG.E R16, desc[UR16][R16.64+-0x4] ;  /* 0xfffffc1010107981 */ /* 0x000122000c1e1900 */
[----:B------:R-:W-:Y:S02]  /*0e00*/  LEA.HI.X.SX32 R28, R19, UR15, 0x1, P0 ;  /* 0x0000000f131c7c11 */ /* 0x000fe400080f0eff */
[----:B------:R-:W-:-:S04]  /*0e10*/  LEA R18, P0, R27, UR10, 0x2 ;  /* 0x0000000a1b127c11 */ /* 0x000fc8000f8010ff */
[----:B------:R-:W-:-:S06]  /*0e20*/  LEA.HI.X R19, R27, UR11, R28, 0x2, P0 ;  /* 0x0000000b1b137c11 */ /* 0x000fcc00080f141c */
[----:B------:R1:W4:Y:S01]  /*0e30*/  LDG.E R19, desc[UR16][R18.64+-0x4] ;  /* 0xfffffc1012137981 */ /* 0x000322000c1e1900 */
[----:B------:R-:W-:-:S05]  /*0e40*/  VIADD R28, R5, 0x3 ;  /* 0x00000003051c7836 */ /* 0x000fca0000000000 */
[----:B------:R-:W-:-:S04]  /*0e50*/  ISETP.GE.AND P1, PT, R28, R7, PT ;  /* 0x000000071c00720c */ /* 0x000fc80003f26270 */
[----:B------:R-:W-:Y:S02]  /*0e60*/  SEL R27, R7, RZ, P1 ;  /* 0x000000ff071b7207 */ /* 0x000fe40000800000 */
[----:B------:R-:W-:Y:S02]  /*0e70*/  ISETP.GE.AND P0, PT, R28, RZ, PT ;  /* 0x000000ff1c00720c */ /* 0x000fe40003f06270 */
[----:B------:R-:W-:-:S04]  /*0e80*/  IADD3 R28, PT, PT, -R27, RZ, RZ ;  /* 0x000000ff1b1c7210 */ /* 0x000fc80007ffe1ff */
[----:B------:R-:W-:-:S05]  /*0e90*/  SEL R28, R28, R7, P0 ;  /* 0x000000071c1c7207 */ /* 0x000fca0000000000 */
[----:B0-----:R-:W-:-:S04]  /*0ea0*/  IMAD.IADD R17, R28, 0x1, R21 ;  /* 0x000000011c117824 */ /* 0x001fc800078e0215 */
[-C--:B------:R-:W-:Y:S02]  /*0eb0*/  IMAD R17, R17, R4.reuse, RZ ;  /* 0x0000000411117224 */ /* 0x080fe400078e02ff */
[----:B------:R-:W-:-:S03]  /*0ec0*/  IMAD R25, R25, R4, RZ ;  /* 0x0000000419197224 */ /* 0x000fc600078e02ff */
[----:B-1----:R-:W-:-:S04]  /*0ed0*/  IADD3 R18, P0, PT, R17, UR8, RZ ;  /* 0x0000000811127c10 */ /* 0x002fc8000ff1e0ff */
[----:B------:R-:W-:Y:S01]  /*0ee0*/  LEA.HI.X.SX32 R17, R17, UR15, 0x1, P0 ;  /* 0x0000000f11117c11 */ /* 0x000fe200080f0eff */
[----:B----4-:R-:W-:Y:S01]  /*0ef0*/  FMUL R28, R19, R16 ;  /* 0x00000010131c7220 */ /* 0x010fe20000400000 */
[C---:B------:R-:W-:Y:S02]  /*0f00*/  LEA R16, P1, R18.reuse, UR12, 0x2 ;  /* 0x0000000c12107c11 */ /* 0x040fe4000f8210ff */
[C---:B------:R-:W-:Y:S02]  /*0f10*/  IADD3 R19, P0, PT, R25.reuse, UR8, RZ ;  /* 0x0000000819137c10 */ /* 0x040fe4000ff1e0ff */
[----:B------:R-:W-:Y:S02]  /*0f20*/  LEA.HI.X R17, R18, UR13, R17, 0x2, P1 ;  /* 0x0000000d12117c11 */ /* 0x000fe400088f1411 */
[----:B------:R-:W-:Y:S02]  /*0f30*/  LEA.HI.X.SX32 R25, R25, UR15, 0x1, P0 ;  /* 0x0000000f19197c11 */ /* 0x000fe400080f0eff */
[----:B------:R-:W-:-:S02]  /*0f40*/  LEA R18, P0, R19, UR10, 0x2 ;  /* 0x0000000a13127c11 */ /* 0x000fc4000f8010ff */
[----:B------:R-:W4:Y:S02]  /*0f50*/  LDG.E R17, desc[UR16][R16.64] ;  /* 0x0000001010117981 */ /* 0x000f24000c1e1900 */
[----:B------:R-:W-:-:S05]  /*0f60*/  LEA.HI.X R19, R19, UR11, R25, 0x2, P0 ;  /* 0x0000000b13137c11 */ /* 0x000fca00080f1419 */
[----:B------:R-:W4:Y:S01]  /*0f70*/  LDG.E R18, desc[UR16][R18.64] ;  /* 0x0000001012127981 */ /* 0x000f22000c1e1900 */
[----:B------:R-:W-:-:S04]  /*0f80*/  UIADD3 UR7, UPT, UPT, UR7, 0x4, URZ ;  /* 0x0000000407077890 */ /* 0x000fc8000fffe0ff */
[----:B------:R-:W-:Y:S01]  /*0f90*/  UISETP.NE.AND UP0, UPT, UR7, URZ, UPT ;  /* 0x000000ff0700728c */ /* 0x000fe2000bf05270 */
[----:B--2---:R-:W-:Y:S01]  /*0fa0*/  FFMA R23, R28, R26, R23 ;  /* 0x0000001a1c177223 */ /* 0x004fe20000000017 */
[----:B------:R-:W-:Y:S01]  /*0fb0*/  FADD R24, R24, R28 ;  /* 0x0000001c18187221 */ /* 0x000fe20000000000 */
[----:B------:R-:W-:Y:S01]  /*0fc0*/  VIADD R5, R5, 0x4 ;  /* 0x0000000405057836 */ /* 0x000fe20000000000 */
[----:B------:R-:W-:Y:S01]  /*0fd0*/  IADD3 R9, PT, PT, R9, 0x4, RZ ;  /* 0x0000000409097810 */ /* 0x000fe20007ffe0ff */
[----:B------:R-:W-:Y:S01]  /*0fe0*/  VIADD R10, R10, 0x4 ;  /* 0x000000040a0a7836 */ /* 0x000fe20000000000 */
[----:B------:R-:W-:Y:S01]  /*0ff0*/  IADD3 R8, PT, PT, R8, 0x4, RZ ;  /* 0x0000000408087810 */ /* 0x000fe20007ffe0ff */
[----:B------:R-:W-:Y:S02]  /*1000*/  VIADD R20, R20, 0x4 ;  /* 0x0000000414147836 */ /* 0x000fe40000000000 */
[----:B------:R-:W-:Y:S02]  /*1010*/  VIADD R11, R11, 0x4 ;  /* 0x000000040b0b7836 */ /* 0x000fe40000000000 */
[----:B------:R-:W-:-:S02]  /*1020*/  VIADD R12, R12, 0x4 ;  /* 0x000000040c0c7836 */ /* 0x000fc40000000000 */
[----:B------:R-:W-:Y:S02]  /*1030*/  VIADD R13, R13, 0x4 ;  /* 0x000000040d0d7836 */ /* 0x000fe40000000000 */
[----:B------:R-:W-:Y:S02]  /*1040*/  VIADD R21, R21, 0x4 ;  /* 0x0000000415157836 */ /* 0x000fe40000000000 */
[----:B------:R-:W-:Y:S01]  /*1050*/  VIADD R22, R22, 0x4 ;  /* 0x0000000416167836 */ /* 0x000fe20000000000 */
[----:B------:R-:W-:Y:S02]  /*1060*/  UIADD3 UR9, UPT, UPT, UR9, 0x4, URZ ;  /* 0x0000000409097890 */ /* 0x000fe4000fffe0ff */
[----:B------:R-:W-:Y:S01]  /*1070*/  UIADD3 UR8, UPT, UPT, UR8, 0x4, URZ ;  /* 0x0000000408087890 */ /* 0x000fe2000fffe0ff */
[----:B----4-:R-:W-:-:S04]  /*1080*/  FMUL R26, R18, R17 ;  /* 0x00000011121a7220 */ /* 0x010fc80000400000 */
[----:B---3--:R-:W-:Y:S01]  /*1090*/  FFMA R23, R26, R14, R23 ;  /* 0x0000000e1a177223 */ /* 0x008fe20000000017 */
[----:B------:R-:W-:Y:S01]  /*10a0*/  FADD R24, R24, R26 ;  /* 0x0000001a18187221 */ /* 0x000fe20000000000 */
[----:B------:R-:W-:Y:S06]  /*10b0*/  BRA.U UP0, `(.L_x_5) ;  /* 0xfffffff500a47547 */ /* 0x000fec000b83ffff */
[----:B------:R-:W-:-:S12]  /*10c0*/  UIADD3 UR7, UPT, UPT, UR9, -0x1, URZ ;  /* 0xffffffff09077890 */ /* 0x000fd8000fffe0ff */
.L_x_4:
[----:B------:R-:W0:Y:S02]  /*10d0*/  LDCU UR15, c[0x0][0x3a4] ;  /* 0x00007480ff0f77ac */ /* 0x000e240008000800 */
[----:B0-----:R-:W-:-:S09]  /*10e0*/  ULOP3.LUT UP0, URZ, UR15, 0x1, URZ, 0xc0, !UPT ;  /* 0x000000010fff7892 */ /* 0x001fd2000f80c0ff */
[----:B------:R-:W-:Y:S05]  /*10f0*/  BRA.U !UP0, `(.L_x_6) ;  /* 0x0000000508147547 */ /* 0x000fea000b800000 */
[----:B------:R-:W0:Y:S01]  /*1100*/  LDC R11, c[0x0][0x39c] ;  /* 0x0000e700ff0b7b82 */ /* 0x000e220000000800 */
[----:B------:R-:W-:Y:S01]  /*1110*/  IADD3 R8, PT, PT, R0, UR7, RZ ;  /* 0x0000000700087c10 */ /* 0x000fe2000fffe0ff */
[----:B------:R-:W1:Y:S04]  /*1120*/  LDCU.128 UR20, c[0x0][0x380] ;  /* 0x00007000ff1477ac */ /* 0x000e680008000c00 */
[C---:B------:R-:W-:Y:S01]  /*1130*/  VIADD R12, R8.reuse, 0x1 ;  /* 0x00000001080c7836 */ /* 0x040fe20000000000 */
[----:B------:R-:W-:Y:S01]  /*1140*/  USHF.R.S32.HI UR9, URZ, 0x1f, UR8 ;  /* 0x0000001fff097899 */ /* 0x000fe20008011408 */
[----:B------:R-:W-:Y:S01]  /*1150*/  VIADD R10, R8, UR4 ;  /* 0x00000004080a7c36 */ /* 0x000fe20008000000 */
[----:B------:R-:W2:Y:S02]  /*1160*/  LDC R5, c[0x0][0x3a0] ;  /* 0x0000e800ff057b82 */ /* 0x000ea40000000800 */
[----:B------:R-:W-:Y:S01]  /*1170*/  ISETP.GE.AND P0, PT, R12, RZ, PT ;  /* 0x000000ff0c00720c */ /* 0x000fe20003f06270 */
[C---:B------:R-:W-:Y:S01]  /*1180*/  VIADD R14, R10.reuse, 0x1 ;  /* 0x000000010a0e7836 */ /* 0x040fe20000000000 */
[----:B------:R-:W-:-:S04]  /*1190*/  ISETP.GE.AND P1, PT, R10, RZ, PT ;  /* 0x000000ff0a00720c */ /* 0x000fc80003f26270 */
[----:B------:R-:W-:Y:S02]  /*11a0*/  ISETP.GE.AND P3, PT, R14, RZ, PT ;  /* 0x000000ff0e00720c */ /* 0x000fe40003f66270 */
[-C--:B0-----:R-:W-:Y:S01]  /*11b0*/  ISETP.GE.AND P6, PT, R12, R11.reuse, PT ;  /* 0x0000000b0c00720c */ /* 0x081fe20003fc6270 */
[-C--:B------:R-:W-:Y:S01]  /*11c0*/  IMAD R17, R6, R11.reuse, R8 ;  /* 0x0000000b06117224 */ /* 0x080fe200078e0208 */
[-C--:B------:R-:W-:Y:S01]  /*11d0*/  ISETP.GE.AND P2, PT, R10, R11.reuse, PT ;  /* 0x0000000b0a00720c */ /* 0x080fe20003f46270 */
[----:B------:R-:W0:Y:S01]  /*11e0*/  LDC.64 R12, c[0x0][0x388] ;  /* 0x0000e200ff0c7b82 */ /* 0x000e220000000a00 */
[----:B------:R-:W-:Y:S01]  /*11f0*/  SEL R9, R11, RZ, P6 ;  /* 0x000000ff0b097207 */ /* 0x000fe20003000000 */
[----:B------:R-:W-:Y:S01]  /*1200*/  VIADD R18, R17, UR4 ;  /* 0x0000000411127c36 */ /* 0x000fe20008000000 */
[----:B------:R-:W-:Y:S02]  /*1210*/  ISETP.GE.AND P5, PT, R8, R11, PT ;  /* 0x0000000b0800720c */ /* 0x000fe40003fa6270 */
[----:B------:R-:W-:-:S02]  /*1220*/  IADD3 R16, PT, PT, -R9, RZ, RZ ;  /* 0x000000ff09107210 */ /* 0x000fc40007ffe1ff */
[C---:B------:R-:W-:Y:S02]  /*1230*/  SEL R7, R11.reuse, RZ, P5 ;  /* 0x000000ff0b077207 */ /* 0x040fe40002800000 */
[C---:B------:R-:W-:Y:S02]  /*1240*/  SEL R9, R11.reuse, RZ, P2 ;  /* 0x000000ff0b097207 */ /* 0x040fe40001000000 */
[-C--:B------:R-:W-:Y:S01]  /*1250*/  ISETP.GE.AND P4, PT, R14, R11.reuse, PT ;  /* 0x0000000b0e00720c */ /* 0x080fe20003f86270 */
[----:B------:R-:W-:Y:S01]  /*1260*/  IMAD.MOV R10, RZ, RZ, -R7 ;  /* 0x000000ffff0a7224 */ /* 0x000fe200078e0a07 */
[----:B------:R-:W-:Y:S01]  /*1270*/  ISETP.GE.AND P5, PT, R8, RZ, PT ;  /* 0x000000ff0800720c */ /* 0x000fe20003fa6270 */
[----:B------:R-:W3:Y:S01]  /*1280*/  LDC.64 R14, c[0x0][0x380] ;  /* 0x0000e000ff0e7b82 */ /* 0x000ee20000000a00 */
[----:B------:R-:W-:Y:S01]  /*1290*/  SEL R8, R16, R11, P0 ;  /* 0x0000000b10087207 */ /* 0x000fe20000000000 */
[----:B------:R-:W-:Y:S01]  /*12a0*/  IMAD.MOV R16, RZ, RZ, -R9 ;  /* 0x000000ffff107224 */ /* 0x000fe200078e0a09 */
[----:B------:R-:W-:-:S02]  /*12b0*/  SEL R9, R11, RZ, P4 ;  /* 0x000000ff0b097207 */ /* 0x000fc40002000000 */
[-C--:B------:R-:W-:Y:S01]  /*12c0*/  SEL R10, R10, R11.reuse, P5 ;  /* 0x0000000b0a0a7207 */ /* 0x080fe20002800000 */
[----:B------:R-:W-:Y:S01]  /*12d0*/  IMAD.IADD R7, R17, 0x1, R8 ;  /* 0x0000000111077824 */ /* 0x000fe200078e0208 */
[----:B------:R-:W-:Y:S02]  /*12e0*/  SEL R16, R16, R11, P1 ;  /* 0x0000000b10107207 */ /* 0x000fe40000800000 */
[----:B------:R-:W-:Y:S01]  /*12f0*/  @P3 IADD3 R11, PT, PT, -R9, RZ, RZ ;  /* 0x000000ff090b3210 */ /* 0x000fe20007ffe1ff */
[----:B------:R-:W-:Y:S01]  /*1300*/  IMAD R20, R7, R4, R4 ;  /* 0x0000000407147224 */ /* 0x000fe200078e0204 */
[----:B------:R-:W4:Y:S01]  /*1310*/  LDC.64 R8, c[0x0][0x390] ;  /* 0x0000e400ff087b82 */ /* 0x000f220000000a00 */
[----:B------:R-:W-:Y:S01]  /*1320*/  IMAD.IADD R17, R10, 0x1, R17 ;  /* 0x000000010a117824 */ /* 0x000fe200078e0211 */
[----:B------:R-:W-:Y:S01]  /*1330*/  IADD3 R21, PT, PT, R16, R18, RZ ;  /* 0x0000001210157210 */ /* 0x000fe20007ffe0ff */
[----:B------:R-:W-:Y:S01]  /*1340*/  IMAD.IADD R19, R18, 0x1, R11 ;  /* 0x0000000112137824 */ /* 0x000fe200078e020b */
[----:B------:R-:W-:Y:S01]  /*1350*/  IADD3 R11, P0, PT, R20, UR8, RZ ;  /* 0x00000008140b7c10 */ /* 0x000fe2000ff1e0ff */
[----:B------:R-:W-:-:S02]  /*1360*/  IMAD R25, R17, R4, UR8 ;  /* 0x0000000811197e24 */ /* 0x000fc4000f8e0204 */
[-C--:B------:R-:W-:Y:S01]  /*1370*/  IMAD R19, R19, R4.reuse, R4 ;  /* 0x0000000413137224 */ /* 0x080fe200078e0204 */
[----:B------:R-:W-:Y:S01]  /*1380*/  LEA.HI.X.SX32 R20, R20, UR9, 0x1, P0 ;  /* 0x0000000914147c11 */ /* 0x000fe200080f0eff */
[----:B------:R-:W-:Y:S01]  /*1390*/  IMAD R21, R21, R4, UR8 ;  /* 0x0000000815157e24 */ /* 0x000fe2000f8e0204 */
[----:B-1----:R-:W-:Y:S02]  /*13a0*/  LEA R10, P1, R11, UR20, 0x2 ;  /* 0x000000140b0a7c11 */ /* 0x002fe4000f8210ff */
[----:B------:R-:W-:Y:S01]  /*13b0*/  IADD3 R18, P0, PT, R19, UR8, RZ ;  /* 0x0000000813127c10 */ /* 0x000fe2000ff1e0ff */
[----:B---3--:R-:W-:Y:S01]  /*13c0*/  IMAD.WIDE R14, R25, 0x4, R14 ;  /* 0x00000004190e7825 */ /* 0x008fe200078e020e */
[----:B------:R-:W-:Y:S02]  /*13d0*/  LEA.HI.X R11, R11, UR21, R20, 0x2, P1 ;  /* 0x000000150b0b7c11 */ /* 0x000fe400088f1414 */
[----:B------:R-:W-:Y:S01]  /*13e0*/  LEA.HI.X.SX32 R25, R19, UR9, 0x1, P0 ;  /* 0x0000000913197c11 */ /* 0x000fe200080f0eff */
[-C--:B--2---:R-:W-:Y:S01]  /*13f0*/  IMAD R19, R17, R5.reuse, UR4 ;  /* 0x0000000411137e24 */ /* 0x084fe2000f8e0205 */
[C---:B------:R-:W-:Y:S01]  /*1400*/  LEA R16, P1, R18.reuse, UR22, 0x2 ;  /* 0x0000001612107c11 */ /* 0x040fe2000f8210ff */
[----:B0-----:R-:W-:Y:S01]  /*1410*/  IMAD.WIDE R12, R21, 0x4, R12 ;  /* 0x00000004150c7825 */ /* 0x001fe200078e020c */
[----:B------:R-:W2:Y:S02]  /*1420*/  LDG.E R14, desc[UR16][R14.64] ;  /* 0x000000100e0e7981 */ /* 0x000ea4000c1e1900 */
[----:B------:R-:W-:Y:S01]  /*1430*/  LEA.HI.X R17, R18, UR23, R25, 0x2, P1 ;  /* 0x0000001712117c11 */ /* 0x000fe200088f1419 */
[----:B------:R-:W-:Y:S01]  /*1440*/  IMAD R5, R7, R5, R5 ;  /* 0x0000000507057224 */ /* 0x000fe200078e0205 */
[----:B------:R-:W3:Y:S01]  /*1450*/  LDG.E R10, desc[UR16][R10.64+0x4] ;  /* 0x000004100a0a7981 */ /* 0x000ee2000c1e1900 */
[----:B----4-:R-:W-:-:S03]  /*1460*/  IMAD.WIDE R18, R19, 0x4, R8 ;  /* 0x0000000413127825 */ /* 0x010fc600078e0208 */
[----:B------:R-:W2:Y:S01]  /*1470*/  LDG.E R13, desc[UR16][R12.64] ;  /* 0x000000100c0d7981 */ /* 0x000ea2000c1e1900 */
[----:B------:R-:W-:-:S03]  /*1480*/  VIADD R5, R5, UR4 ;  /* 0x0000000405057c36 */ /* 0x000fc60008000000 */
[----:B------:R-:W4:Y:S01]  /*1490*/  LDG.E R18, desc[UR16][R18.64] ;  /* 0x0000001012127981 */ /* 0x000f22000c1e1900 */
[----:B------:R-:W-:-:S03]  /*14a0*/  IMAD.WIDE R8, R5, 0x4, R8 ;  /* 0x0000000405087825 */ /* 0x000fc600078e0208 */
[----:B------:R-:W3:Y:S04]  /*14b0*/  LDG.E R17, desc[UR16][R16.64+0x4] ;  /* 0x0000041010117981 */ /* 0x000ee8000c1e1900 */
[----:B------:R-:W5:Y:S01]  /*14c0*/  LDG.E R8, desc[UR16][R8.64] ;  /* 0x0000001008087981 */ /* 0x000f62000c1e1900 */
[----:B------:R-:W-:Y:S02]  /*14d0*/  UIADD3 UR7, UPT, UPT, UR7, 0x2, URZ ;  /* 0x0000000207077890 */ /* 0x000fe4000fffe0ff */
[----:B------:R-:W-:Y:S01]  /*14e0*/  UIADD3 UR8, UPT, UPT, UR8, 0x2, URZ ;  /* 0x0000000208087890 */ /* 0x000fe2000fffe0ff */
[----:B--2---:R-:W-:-:S04]  /*14f0*/  FMUL R20, R14, R13 ;  /* 0x0000000d0e147220 */ /* 0x004fc80000400000 */
[----:B----4-:R-:W-:Y:S01]  /*1500*/  FFMA R23, R20, R18, R23 ;  /* 0x0000001214177223 */ /* 0x010fe20000000017 */
[----:B------:R-:W-:Y:S01]  /*1510*/  FADD R24, R24, R20 ;  /* 0x0000001418187221 */ /* 0x000fe20000000000 */
[----:B---3--:R-:W-:-:S04]  /*1520*/  FMUL R14, R10, R17 ;  /* 0x000000110a0e7220 */ /* 0x008fc80000400000 */
[----:B-----5:R-:W-:Y:S01]  /*1530*/  FFMA R23, R14, R8, R23 ;  /* 0x000000080e177223 */ /* 0x020fe20000000017 */
[----:B------:R-:W-:-:S07]  /*1540*/  FADD R24, R24, R14 ;  /* 0x0000000e18187221 */ /* 0x000fce0000000000 */
.L_x_6:
[----:B------:R-:W0:Y:S01]  /*1550*/  LDC R17, c[0x0][0x39c] ;  /* 0x0000e700ff117b82 */ /* 0x000e220000000800 */
[----:B------:R-:W-:Y:S01]  /*1560*/  VIADD R7, R0, UR7 ;  /* 0x0000000700077c36 */ /* 0x000fe20008000000 */
[----:B------:R-:W1:Y:S03]  /*1570*/  LDCU UR7, c[0x0][0x3a4] ;  /* 0x00007480ff0777ac */ /* 0x000e660008000800 */
[----:B------:R-:W-:-:S03]  /*1580*/  VIADD R14, R7, UR4 ;  /* 0x00000004070e7c36 */ /* 0x000fc60008000000 */
[----:B------:R-:W2:Y:S08]  /*1590*/  LDC R5, c[0x0][0x3a0] ;  /* 0x0000e800ff057b82 */ /* 0x000eb00000000800 */
[----:B------:R-:W3:Y:S01]  /*15a0*/  LDC.64 R12, c[0x0][0x380] ;  /* 0x0000e000ff0c7b82 */ /* 0x000ee20000000a00 */
[----:B0-----:R-:W-:-:S07]  /*15b0*/  ISETP.GE.AND P1, PT, R14, R17, PT ;  /* 0x000000110e00720c */ /* 0x001fce0003f26270 */
[----:B------:R-:W0:Y:S01]  /*15c0*/  LDC.64 R10, c[0x0][0x388] ;  /* 0x0000e200ff0a7b82 */ /* 0x000e220000000a00 */
[----:B------:R-:W-:Y:S02]  /*15d0*/  ISETP.GE.AND P0, PT, R7, R17, PT ;  /* 0x000000110700720c */ /* 0x000fe40003f06270 */
[C---:B------:R-:W-:Y:S02]  /*15e0*/  SEL R16, R17.reuse, RZ, P1 ;  /* 0x000000ff11107207 */ /* 0x040fe40000800000 */
[----:B------:R-:W-:Y:S02]  /*15f0*/  SEL R15, R17, RZ, P0 ;  /* 0x000000ff110f7207 */ /* 0x000fe40000000000 */
[----:B------:R-:W-:Y:S01]  /*1600*/  ISETP.GE.AND P0, PT, R7, RZ, PT ;  /* 0x000000ff0700720c */ /* 0x000fe20003f06270 */
[----:B------:R-:W4:Y:S01]  /*1610*/  LDC.64 R8, c[0x0][0x390] ;  /* 0x0000e400ff087b82 */ /* 0x000f220000000a00 */
[----:B------:R-:W-:Y:S01]  /*1620*/  IMAD.MOV R16, RZ, RZ, -R16 ;  /* 0x000000ffff107224 */ /* 0x000fe200078e0a10 */
[----:B------:R-:W-:-:S02]  /*1630*/  IADD3 R15, PT, PT, -R15, RZ, RZ ;  /* 0x000000ff0f0f7210 */ /* 0x000fc40007ffe1ff */
[----:B------:R-:W-:Y:S01]  /*1640*/  ISETP.GE.AND P1, PT, R14, RZ, PT ;  /* 0x000000ff0e00720c */ /* 0x000fe20003f26270 */
[-C--:B------:R-:W-:Y:S01]  /*1650*/  IMAD R14, R6, R17.reuse, R7 ;  /* 0x00000011060e7224 */ /* 0x080fe200078e0207 */
[-C--:B------:R-:W-:Y:S02]  /*1660*/  SEL R6, R15, R17.reuse, P0 ;  /* 0x000000110f067207 */ /* 0x080fe40000000000 */
[----:B------:R-:W-:-:S03]  /*1670*/  SEL R7, R16, R17, P1 ;  /* 0x0000001110077207 */ /* 0x000fc60000800000 */
[--C-:B------:R-:W-:Y:S01]  /*1680*/  IMAD.IADD R6, R6, 0x1, R14.reuse ;  /* 0x0000000106067824 */ /* 0x100fe200078e020e */
[----:B------:R-:W-:-:S03]  /*1690*/  IADD3 R7, PT, PT, R7, UR4, R14 ;  /* 0x0000000407077c10 */ /* 0x000fc6000fffe00e */
[-C--:B------:R-:W-:Y:S02]  /*16a0*/  IMAD R15, R6, R4.reuse, UR8 ;  /* 0x00000008060f7e24 */ /* 0x080fe4000f8e0204 */
[----:B------:R-:W-:Y:S02]  /*16b0*/  IMAD R7, R7, R4, UR8 ;  /* 0x0000000807077e24 */ /* 0x000fe4000f8e0204 */
[----:B---3--:R-:W-:-:S04]  /*16c0*/  IMAD.WIDE R12, R15, 0x4, R12 ;  /* 0x000000040f0c7825 */ /* 0x008fc800078e020c */
[----:B--2---:R-:W-:Y:S02]  /*16d0*/  IMAD R5, R6, R5, UR4 ;  /* 0x0000000406057e24 */ /* 0x004fe4000f8e0205 */
[----:B0-----:R-:W-:Y:S01]  /*16e0*/  IMAD.WIDE R10, R7, 0x4, R10 ;  /* 0x00000004070a7825 */ /* 0x001fe200078e020a */
[----:B------:R-:W2:Y:S03]  /*16f0*/  LDG.E R12, desc[UR16][R12.64] ;  /* 0x000000100c0c7981 */ /* 0x000ea6000c1e1900 */
[----:B----4-:R-:W-:Y:S02]  /*1700*/  IMAD.WIDE R8, R5, 0x4, R8 ;  /* 0x0000000405087825 */ /* 0x010fe400078e0208 */
[----:B------:R-:W2:Y:S04]  /*1710*/  LDG.E R11, desc[UR16][R10.64] ;  /* 0x000000100a0b7981 */ /* 0x000ea8000c1e1900 */
[----:B------:R-:W3:Y:S01]  /*1720*/  LDG.E R8, desc[UR16][R8.64] ;  /* 0x0000001008087981 */ /* 0x000ee2000c1e1900 */
[----:B------:R-:W-:-:S02]  /*1730*/  UISETP.NE.AND UP0, UPT, UR6, UR15, UPT ;  /* 0x0000000f0600728c */ /* 0x000fc4000bf05270 */
[----:B-1----:R-:W-:-:S04]  /*1740*/  USHF.L.U32 UR7, UR7, 0x1, URZ ;  /* 0x0000000107077899 */ /* 0x002fc800080006ff */
[----:B------:R-:W-:Y:S02]  /*1750*/  UIADD3 UR8, UPT, UPT, UR7, 0x1, URZ ;  /* 0x0000000107087890 */ /* 0x000fe4000fffe0ff */
[----:B------:R-:W-:Y:S02]  /*1760*/  UIADD3 UR7, UPT, UPT, UR6, 0x1, URZ ;  /* 0x0000000106077890 */ /* 0x000fe4000fffe0ff */
[----:B------:R-:W-:-:S05]  /*1770*/  UIADD3 UR5, UPT, UPT, UR8, UR5, URZ ;  /* 0x0000000508057290 */ /* 0x000fca000fffe0ff */
[----:B------:R-:W-:Y:S01]  /*1780*/  UMOV UR6, UR7 ;  /* 0x0000000700067c82 */ /* 0x000fe20008000000 */
[----:B--2---:R-:W-:-:S04]  /*1790*/  FMUL R6, R12, R11 ;  /* 0x0000000b0c067220 */ /* 0x004fc80000400000 */
[C---:B------:R-:W-:Y:S01]  /*17a0*/  FADD R24, R6.reuse, R24 ;  /* 0x0000001806187221 */ /* 0x040fe20000000000 */
[----:B---3--:R-:W-:Y:S01]  /*17b0*/  FFMA R23, R6, R8, R23 ;  /* 0x0000000806177223 */ /* 0x008fe20000000017 */
[----:B------:R-:W-:Y:S06]  /*17c0*/  BRA.U UP0, `(.L_x_7) ;  /* 0xffffffed006c7547 */ /* 0x000fec000b83ffff */
[----:B------:R-:W0:Y:S01]  /*17d0*/  MUFU.RCP R5, R24 ;  /* 0x0000001800057308 */ /* 0x000e220000001000 */
[----:B------:R-:W-:Y:S01]  /*17e0*/  BSSY.RECONVERGENT B0, `(.L_x_8) ;  /* 0x000000c000007945 */ /* 0x000fe20003800200 */
[----:B------:R-:W-:-:S06]  /*17f0*/  FSETP.NEU.AND P2, PT, R24, RZ, PT ;  /* 0x000000ff1800720b */ /* 0x000fcc0003f4d000 */
[----:B------:R-:W1:Y:S01]  /*1800*/  FCHK P0, R23, R24 ;  /* 0x0000001817007302 */ /* 0x000e620000000000 */
[----:B0-----:R-:W-:-:S04]  /*1810*/  FFMA R6, -R24, R5, 1 ;  /* 0x3f80000018067423 */ /* 0x001fc80000000105 */
[----:B------:R-:W-:-:S04]  /*1820*/  FFMA R6, R5, R6, R5 ;  /* 0x0000000605067223 */ /* 0x000fc80000000005 */
[----:B------:R-:W-:-:S04]  /*1830*/  FFMA R5, R23, R6, RZ ;  /* 0x0000000617057223 */ /* 0x000fc800000000ff */
[----:B------:R-:W-:-:S04]  /*1840*/  FFMA R7, -R24, R5, R23 ;  /* 0x0000000518077223 */ /* 0x000fc80000000117 */
[----:B------:R-:W-:Y:S01]  /*1850*/  FFMA R8, R6, R7, R5 ;  /* 0x0000000706087223 */ /* 0x000fe20000000005 */
[----:B-1----:R-:W-:Y:S06]  /*1860*/  @!P0 BRA `(.L_x_9) ;  /* 0x00000000000c8947 */ /* 0x002fec0003800000 */
[----:B------:R-:W-:-:S07]  /*1870*/  MOV R6, 0x1890 ;  /* 0x0000189000067802 */ /* 0x000fce0000000f00 */
[----:B------:R-:W-:Y:S05]  /*1880*/  CALL.REL.NOINC `($__internal_0_$__cuda_sm3x_div_rn_noftz_f32_slowpath) ;  /* 0x0000000000307944 */ /* 0x000fea0003c00000 */
[----:B------:R-:W-:-:S07]  /*1890*/  IMAD.MOV.U32 R8, RZ, RZ, R5 ;  /* 0x000000ffff087224 */ /* 0x000fce00078e0005 */
.L_x_9:
[----:B------:R-:W-:Y:S05]  /*18a0*/  BSYNC.RECONVERGENT B0 ;  /* 0x0000000000007941 */ /* 0x000fea0003800200 */
.L_x_8:
[----:B------:R-:W0:Y:S01]  /*18b0*/  LDC.64 R6, c[0x0][0x390] ;  /* 0x0000e400ff067b82 */ /* 0x000e220000000a00 */
[----:B------:R-:W-:Y:S01]  /*18c0*/  IADD3 R5, PT, PT, R2, UR4, RZ ;  /* 0x0000000402057c10 */ /* 0x000fe2000fffe0ff */
[----:B------:R-:W1:Y:S01]  /*18d0*/  LDCU UR5, c[0x0][0x3a0] ;  /* 0x00007400ff0577ac */ /* 0x000e620008000800 */
[----:B------:R-:W-:Y:S01]  /*18e0*/  FSEL R23, R8, R23, P2 ;  /* 0x0000001708177208 */ /* 0x000fe20001000000 */
[----:B------:R-:W-:-:S04]  /*18f0*/  UIADD3 UR4, UPT, UPT, UR4, 0x1, URZ ;  /* 0x0000000104047890 */ /* 0x000fc8000fffe0ff */
[----:B-1----:R-:W-:Y:S01]  /*1900*/  UISETP.NE.AND UP0, UPT, UR4, UR5, UPT ;  /* 0x000000050400728c */ /* 0x002fe2000bf05270 */
[----:B0-----:R-:W-:-:S05]  /*1910*/  IMAD.WIDE R6, R5, 0x4, R6 ;  /* 0x0000000405067825 */ /* 0x001fca00078e0206 */
[----:B------:R0:W-:Y:S03]  /*1920*/  STG.E desc[UR16][R6.64], R23 ;  /* 0x0000001706007986 */ /* 0x0001e6000c101910 */
[----:B------:R-:W-:Y:S05]  /*1930*/  BRA.U UP0, `(.L_x_10) ;  /* 0xffffffe900f87547 */ /* 0x000fea000b83ffff */
[----:B------:R-:W-:Y:S05]  /*1940*/  EXIT ;  /* 0x000000000000794d */ /* 0x000fea0003800000 */
        .weak           $__internal_0_$__cuda_sm3x_div_rn_noftz_f32_slowpath
        .type           $__internal_0_$__cuda_sm3x_div_rn_noftz_f32_slowpath,@function
        .size           $__internal_0_$__cuda_sm3x_div_rn_noftz_f32_slowpath,(.L_x_91 - $__internal_0_$__cuda_sm3x_div_rn_noftz_f32_slowpath)
$__internal_0_$__cuda_sm3x_div_rn_noftz_f32_slowpath:
[----:B------:R-:W-:Y:S01]  /*1950*/  SHF.R.U32.HI R8, RZ, 0x17, R24 ;  /* 0x00000017ff087819 */ /* 0x000fe20000011618 */
[----:B------:R-:W-:Y:S01]  /*1960*/  BSSY.RECONVERGENT B1, `(.L_x_11) ;  /* 0x0000064000017945 */ /* 0x000fe20003800200 */
[--C-:B------:R-:W-:Y:S02]  /*1970*/  SHF.R.U32.HI R5, RZ, 0x17, R23.reuse ;  /* 0x00000017ff057819 */ /* 0x100fe40000011617 */
[----:B------:R-:W-:Y:S02]  /*1980*/  LOP3.LUT R8, R8, 0xff, RZ, 0xc0, !PT ;  /* 0x000000ff08087812 */ /* 0x000fe400078ec0ff */
[----:B------:R-:W-:Y:S01]  /*1990*/  LOP3.LUT R13, R5, 0xff, RZ, 0xc0, !PT ;  /* 0x000000ff050d7812 */ /* 0x000fe200078ec0ff */
[----:B------:R-:W-:Y:S01]  /*19a0*/  IMAD.MOV.U32 R5, RZ, RZ, R23 ;  /* 0x000000ffff057224 */ /* 0x000fe200078e0017 */
[----:B------:R-:W-:Y:S01]  /*19b0*/  MOV R10, R24 ;  /* 0x00000018000a7202 */ /* 0x000fe20000000f00 */
[----:B------:R-:W-:Y:S02]  /*19c0*/  VIADD R11, R8, 0xffffffff ;  /* 0xffffffff080b7836 */ /* 0x000fe40000000000 */
[----:B------:R-:W-:-:S03]  /*19d0*/  VIADD R9, R13, 0xffffffff ;  /* 0xffffffff0d097836 */ /* 0x000fc60000000000 */
[----:B------:R-:W-:-:S04]  /*19e0*/  ISETP.GT.U32.AND P0, PT, R11, 0xfd, PT ;  /* 0x000000fd0b00780c */ /* 0x000fc80003f04070 */
[----:B------:R-:W-:-:S13]  /*19f0*/  ISETP.GT.U32.OR P0, PT, R9, 0xfd, P0 ;  /* 0x000000fd0900780c */ /* 0x000fda0000704470 */
[----:B------:R-:W-:Y:S01]  /*1a00*/  @!P0 IMAD.MOV.U32 R7, RZ, RZ, RZ ;  /* 0x000000ffff078224 */ /* 0x000fe200078e00ff */
[----:B------:R-:W-:Y:S06]  /*1a10*/  @!P0 BRA `(.L_x_12) ;  /* 0x00000000005c8947 */ /* 0x000fec0003800000 */
[----:B------:R-:W-:Y:S02]  /*1a20*/  FSETP.GTU.FTZ.AND P0, PT, |R23|, +INF , PT ;  /* 0x7f8000001700780b */ /* 0x000fe40003f1c200 */
[----:B------:R-:W-:-:S04]  /*1a30*/  FSETP.GTU.FTZ.AND P1, PT, |R24|, +INF , PT ;  /* 0x7f8000001800780b */ /* 0x000fc80003f3c200 */
[----:B------:R-:W-:-:S13]  /*1a40*/  PLOP3.LUT P0, PT, P0, P1, PT, 0xf8, 0x8f ;  /* 0x00000000008f781c */ /* 0x000fda0000703f70 */
[----:B------:R-:W-:Y:S05]  /*1a50*/  @P0 BRA `(.L_x_13) ;  /* 0x00000004004c0947 */ /* 0x000fea0003800000 */
[----:B------:R-:W-:-:S13]  /*1a60*/  LOP3.LUT P0, RZ, R10, 0x7fffffff, R5, 0xc8, !PT ;  /* 0x7fffffff0aff7812 */ /* 0x000fda000780c805 */
[----:B------:R-:W-:Y:S05]  /*1a70*/  @!P0 BRA `(.L_x_14) ;  /* 0x00000004003c8947 */ /* 0x000fea0003800000 */
[C---:B------:R-:W-:Y:S02]  /*1a80*/  FSETP.NEU.FTZ.AND P0, PT, |R23|.reuse, +INF , PT ;  /* 0x7f8000001700780b */ /* 0x040fe40003f1d200 */
[----:B------:R-:W-:Y:S02]  /*1a90*/  FSETP.NEU.FTZ.AND P3, PT, |R24|, +INF , PT ;  /* 0x7f8000001800780b */ /* 0x000fe40003f7d200 */
[----:B------:R-:W-:-:S11]  /*1aa0*/  FSETP.NEU.FTZ.AND P1, PT, |R23|, +INF , PT ;  /* 0x7f8000001700780b */ /* 0x000fd60003f3d200 */
[----:B------:R-:W-:Y:S05]  /*1ab0*/  @!P3 BRA !P0, `(.L_x_14) ;  /* 0x00000004002cb947 */ /* 0x000fea0004000000 */
[----:B------:R-:W-:-:S04]  /*1ac0*/  LOP3.LUT P0, RZ, R5, 0x7fffffff, RZ, 0xc0, !PT ;  /* 0x7fffffff05ff7812 */ /* 0x000fc8000780c0ff */
[----:B------:R-:W-:-:S13]  /*1ad0*/  PLOP3.LUT P0, PT, P3, P0, PT, 0x2f, 0xf2 ;  /* 0x0000000000f2781c */ /* 0x000fda0001f00577 */
[----:B------:R-:W-:Y:S05]  /*1ae0*/  @P0 BRA `(.L_x_15) ;  /* 0x0000000400180947 */ /* 0x000fea0003800000 */
[----:B------:R-:W-:-:S04]  /*1af0*/  LOP3.LUT P0, RZ, R10, 0x7fffffff, RZ, 0xc0, !PT ;  /* 0x7fffffff0aff7812 */ /* 0x000fc8000780c0ff */
[----:B------:R-:W-:-:S13]  /*1b00*/  PLOP3.LUT P0, PT, P1, P0, PT, 0x2f, 0xf2 ;  /* 0x0000000000f2781c */ /* 0x000fda0000f00577 */
[----:B------:R-:W-:Y:S05]  /*1b10*/  @P0 BRA `(.L_x_16) ;  /* 0x0000000400000947 */ /* 0x000fea0003800000 */
[----:B------:R-:W-:Y:S02]  /*1b20*/  ISETP.GE.AND P0, PT, R9, RZ, PT ;  /* 0x000000ff0900720c */ /* 0x000fe40003f06270 */
[----:B------:R-:W-:-:S11]  /*1b30*/  ISETP.GE.AND P1, PT, R11, RZ, PT ;  /* 0x000000ff0b00720c */ /* 0x000fd60003f26270 */
[----:B------:R-:W-:Y:S02]  /*1b40*/  @P0 IMAD.MOV.U32 R7, RZ, RZ, RZ ;  /* 0x000000ffff070224 */ /* 0x000fe400078e00ff */
[----:B------:R-:W-:Y:S01]  /*1b50*/  @!P0 FFMA R5, R23, 1.84467440737095516160e+19, RZ ;  /* 0x5f80000017058823 */ /* 0x000fe200000000ff */
[----:B------:R-:W-:Y:S02]  /*1b60*/  @!P0 IMAD.MOV.U32 R7, RZ, RZ, -0x40 ;  /* 0xffffffc0ff078424 */ /* 0x000fe400078e00ff */
[----:B------:R-:W-:-:S03]  /*1b70*/  @!P1 FFMA R10, R24, 1.84467440737095516160e+19, RZ ;  /* 0x5f800000180a9823 */ /* 0x000fc600000000ff */
[----:B------:R-:W-:-:S07]  /*1b80*/  @!P1 IADD3 R7, PT, PT, R7, 0x40, RZ ;  /* 0x0000004007079810 */ /* 0x000fce0007ffe0ff */
.L_x_12:
[----:B------:R-:W-:Y:S01]  /*1b90*/  LEA R9, R8, 0xc0800000, 0x17 ;  /* 0xc080000008097811 */ /* 0x000fe200078eb8ff */
[----:B------:R-:W-:Y:S04]  /*1ba0*/  BSSY.RECONVERGENT B2, `(.L_x_17) ;  /* 0x0000036000027945 */ /* 0x000fe80003800200 */
[----:B------:R-:W-:Y:S02]  /*1bb0*/  IMAD.IADD R10, R10, 0x1, -R9 ;  /* 0x000000010a0a7824 */ /* 0x000fe400078e0a09 */
[----:B------:R-:W-:Y:S02]  /*1bc0*/  VIADD R9, R13, 0xffffff81 ;  /* 0xffffff810d097836 */ /* 0x000fe40000000000 */
[----:B------:R0:W1:Y:S01]  /*1bd0*/  MUFU.RCP R11, R10 ;  /* 0x0000000a000b7308 */ /* 0x0000620000001000 */
[----:B------:R-:W-:Y:S01]  /*1be0*/  FADD.FTZ R12, -R10, -RZ ;  /* 0x800000ff0a0c7221 */ /* 0x000fe20000010100 */
[C---:B------:R-:W-:Y:S01]  /*1bf0*/  IMAD R5, R9.reuse, -0x800000, R5 ;  /* 0xff80000009057824 */ /* 0x040fe200078e0205 */
[----:B0-----:R-:W-:-:S05]  /*1c00*/  IADD3 R10, PT, PT, R9, 0x7f, -R8 ;  /* 0x0000007f090a7810 */ /* 0x001fca0007ffe808 */
[----:B------:R-:W-:Y:S02]  /*1c10*/  IMAD.IADD R10, R10, 0x1, R7 ;  /* 0x000000010a0a7824 */ /* 0x000fe400078e0207 */
[----:B-1----:R-:W-:-:S04]  /*1c20*/  FFMA R14, R11, R12, 1 ;  /* 0x3f8000000b0e7423 */ /* 0x002fc8000000000c */
[----:B------:R-:W-:-:S04]  /*1c30*/  FFMA R16, R11, R14, R11 ;  /* 0x0000000e0b107223 */ /* 0x000fc8000000000b */
[----:B------:R-:W-:-:S04]  /*1c40*/  FFMA R11, R5, R16, RZ ;  /* 0x00000010050b7223 */ /* 0x000fc800000000ff */
[----:B------:R-:W-:-:S04]  /*1c50*/  FFMA R14, R12, R11, R5 ;  /* 0x0000000b0c0e7223 */ /* 0x000fc80000000005 */
[----:B------:R-:W-:-:S04]  /*1c60*/  FFMA R11, R16, R14, R11 ;  /* 0x0000000e100b7223 */ /* 0x000fc8000000000b */
[----:B------:R-:W-:-:S04]  /*1c70*/  FFMA R12, R12, R11, R5 ;  /* 0x0000000b0c0c7223 */ /* 0x000fc80000000005 */
[----:B------:R-:W-:-:S05]  /*1c80*/  FFMA R5, R16, R12, R11 ;  /* 0x0000000c10057223 */ /* 0x000fca000000000b */
[----:B------:R-:W-:-:S04]  /*1c90*/  SHF.R.U32.HI R8, RZ, 0x17, R5 ;  /* 0x00000017ff087819 */ /* 0x000fc80000011605 */
[----:B------:R-:W-:-:S04]  /*1ca0*/  LOP3.LUT R8, R8, 0xff, RZ, 0xc0, !PT ;  /* 0x000000ff08087812 */ /* 0x000fc800078ec0ff */
[----:B------:R-:W-:-:S05]  /*1cb0*/  IADD3 R13, PT, PT, R8, R10, RZ ;  /* 0x0000000a080d7210 */ /* 0x000fca0007ffe0ff */
[----:B------:R-:W-:-:S05]  /*1cc0*/  VIADD R7, R13, 0xffffffff ;  /* 0xffffffff0d077836 */ /* 0x000fca0000000000 */
[----:B------:R-:W-:-:S13]  /*1cd0*/  ISETP.GE.U32.AND P0, PT, R7, 0xfe, PT ;  /* 0x000000fe0700780c */ /* 0x000fda0003f06070 */
[----:B------:R-:W-:Y:S05]  /*1ce0*/  @!P0 BRA `(.L_x_18) ;  /* 0x0000000000808947 */ /* 0x000fea0003800000 */
[----:B------:R-:W-:-:S13]  /*1cf0*/  ISETP.GT.AND P0, PT, R13, 0xfe, PT ;  /* 0x000000fe0d00780c */ /* 0x000fda0003f04270 */
[----:B------:R-:W-:Y:S05]  /*1d00*/  @P0 BRA `(.L_x_19) ;  /* 0x00000000006c0947 */ /* 0x000fea0003800000 */
[----:B------:R-:W-:-:S13]  /*1d10*/  ISETP.GE.AND P0, PT, R13, 0x1, PT ;  /* 0x000000010d00780c */ /* 0x000fda0003f06270 */
[----:B------:R-:W-:Y:S05]  /*1d20*/  @P0 BRA `(.L_x_20) ;  /* 0x0000000000740947 */ /* 0x000fea0003800000 */
[----:B------:R-:W-:Y:S02]  /*1d30*/  ISETP.GE.AND P0, PT, R13, -0x18, PT ;  /* 0xffffffe80d00780c */ /* 0x000fe40003f06270 */
[----:B------:R-:W-:-:S11]  /*1d40*/  LOP3.LUT R5, R5, 0x80000000, RZ, 0xc0, !PT ;  /* 0x8000000005057812 */ /* 0x000fd600078ec0ff */
[----:B------:R-:W-:Y:S05]  /*1d50*/  @!P0 BRA `(.L_x_20) ;  /* 0x0000000000688947 */ /* 0x000fea0003800000 */
[CCC-:B------:R-:W-:Y:S01]  /*1d60*/  FFMA.RZ R7, R16.reuse, R12.reuse, R11.reuse ;  /* 0x0000000c10077223 */ /* 0x1c0fe2000000c00b */
[C---:B------:R-:W-:Y:S02]  /*1d70*/  VIADD R10, R13.reuse, 0x20 ;  /* 0x000000200d0a7836 */ /* 0x040fe40000000000 */
[CCC-:B------:R-:W-:Y:S01]  /*1d80*/  FFMA.RM R8, R16.reuse, R12.reuse, R11.reuse ;  /* 0x0000000c10087223 */ /* 0x1c0fe2000000400b */
[----:B------:R-:W-:Y:S02]  /*1d90*/  ISETP.NE.AND P3, PT, R13, RZ, PT ;  /* 0x000000ff0d00720c */ /* 0x000fe40003f65270 */
[----:B------:R-:W-:Y:S01]  /*1da0*/  LOP3.LUT R9, R7, 0x7fffff, RZ, 0xc0, !PT ;  /* 0x007fffff07097812 */ /* 0x000fe200078ec0ff */
[----:B------:R-:W-:Y:S01]  /*1db0*/  FFMA.RP R7, R16, R12, R11 ;  /* 0x0000000c10077223 */ /* 0x000fe2000000800b */
[----:B------:R-:W-:Y:S01]  /*1dc0*/  IMAD.MOV R11, RZ, RZ, -R13 ;  /* 0x000000ffff0b7224 */ /* 0x000fe200078e0a0d */
[----:B------:R-:W-:Y:S02]  /*1dd0*/  ISETP.NE.AND P1, PT, R13, RZ, PT ;  /* 0x000000ff0d00720c */ /* 0x000fe40003f25270 */
[----:B------:R-:W-:-:S02]  /*1de0*/  LOP3.LUT R9, R9, 0x800000, RZ, 0xfc, !PT ;  /* 0x0080000009097812 */ /* 0x000fc400078efcff */
[----:B------:R-:W-:Y:S02]  /*1df0*/  FSETP.NEU.FTZ.AND P0, PT, R7, R8, PT ;  /* 0x000000080700720b */ /* 0x000fe40003f1d000 */
[----:B------:R-:W-:Y:S02]  /*1e00*/  SHF.L.U32 R10, R9, R10, RZ ;  /* 0x0000000a090a7219 */ /* 0x000fe400000006ff */
[----:B------:R-:W-:Y:S02]  /*1e10*/  SEL R8, R11, RZ, P3 ;  /* 0x000000ff0b087207 */ /* 0x000fe40001800000 */
[----:B------:R-:W-:Y:S02]  /*1e20*/  ISETP.NE.AND P1, PT, R10, RZ, P1 ;  /* 0x000000ff0a00720c */ /* 0x000fe40000f25270 */
[----:B------:R-:W-:Y:S02]  /*1e30*/  SHF.R.U32.HI R8, RZ, R8, R9 ;  /* 0x00000008ff087219 */ /* 0x000fe40000011609 */
[----:B------:R-:W-:-:S02]  /*1e40*/  PLOP3.LUT P0, PT, P0, P1, PT, 0xf8, 0x8f ;  /* 0x00000000008f781c */ /* 0x000fc40000703f70 */
[----:B------:R-:W-:Y:S02]  /*1e50*/  SHF.R.U32.HI R10, RZ, 0x1, R8 ;  /* 0x00000001ff0a7819 */ /* 0x000fe40000011608 */
[----:B------:R-:W-:-:S04]  /*1e60*/  SEL R7, RZ, 0x1, !P0 ;  /* 0x00000001ff077807 */ /* 0x000fc80004000000 */
[----:B------:R-:W-:-:S04]  /*1e70*/  LOP3.LUT R7, R7, 0x1, R10, 0xf8, !PT ;  /* 0x0000000107077812 */ /* 0x000fc800078ef80a */
[----:B------:R-:W-:-:S04]  /*1e80*/  LOP3.LUT R7, R7, R8, RZ, 0xc0, !PT ;  /* 0x0000000807077212 */ /* 0x000fc800078ec0ff */
[----:B------:R-:W-:-:S04]  /*1e90*/  IADD3 R10, PT, PT, R10, R7, RZ ;  /* 0x000000070a0a7210 */ /* 0x000fc80007ffe0ff */
[----:B------:R-:W-:Y:S01]  /*1ea0*/  LOP3.LUT R5, R10, R5, RZ, 0xfc, !PT ;  /* 0x000000050a057212 */ /* 0x000fe200078efcff */
[----:B------:R-:W-:Y:S06]  /*1eb0*/  BRA `(.L_x_20) ;  /* 0x0000000000107947 */ /* 0x000fec0003800000 */
.L_x_19:
[----:B------:R-:W-:-:S04]  /*1ec0*/  LOP3.LUT R5, R5, 0x80000000, RZ, 0xc0, !PT ;  /* 0x8000000005057812 */ /* 0x000fc800078ec0ff */
[----:B------:R-:W-:Y:S01]  /*1ed0*/  LOP3.LUT R5, R5, 0x7f800000, RZ, 0xfc, !PT ;  /* 0x7f80000005057812 */ /* 0x000fe200078efcff */
[----:B------:R-:W-:Y:S06]  /*1ee0*/  BRA `(.L_x_20) ;  /* 0x0000000000047947 */ /* 0x000fec0003800000 */
.L_x_18:
[----:B------:R-:W-:-:S07]  /*1ef0*/  IMAD R5, R10, 0x800000, R5 ;  /* 0x008000000a057824 */ /* 0x000fce00078e0205 */
.L_x_20:
[----:B------:R-:W-:Y:S05]  /*1f00*/  BSYNC.RECONVERGENT B2 ;  /* 0x0000000000027941 */ /* 0x000fea0003800200 */
.L_x_17:
[----:B------:R-:W-:Y:S05]  /*1f10*/  BRA `(.L_x_21) ;  /* 0x0000000000207947 */ /* 0x000fea0003800000 */
.L_x_16:
[----:B------:R-:W-:-:S04]  /*1f20*/  LOP3.LUT R5, R10, 0x80000000, R5, 0x48, !PT ;  /* 0x800000000a057812 */ /* 0x000fc800078e4805 */
[----:B------:R-:W-:Y:S01]  /*1f30*/  LOP3.LUT R5, R5, 0x7f800000, RZ, 0xfc, !PT ;  /* 0x7f80000005057812 */ /* 0x000fe200078efcff */
[----:B------:R-:W-:Y:S06]  /*1f40*/  BRA `(.L_x_21) ;  /* 0x0000000000147947 */ /* 0x000fec0003800000 */
.L_x_15:
[----:B------:R-:W-:Y:S01]  /*1f50*/  LOP3.LUT R5, R10, 0x80000000, R5, 0x48, !PT ;  /* 0x800000000a057812 */ /* 0x000fe200078e4805 */
[----:B------:R-:W-:Y:S06]  /*1f60*/  BRA `(.L_x_21) ;  /* 0x00000000000c7947 */ /* 0x000fec0003800000 */
.L_x_14:
[----:B------:R-:W0:Y:S01]  /*1f70*/  MUFU.RSQ R5, -QNAN ;  /* 0xffc0000000057908 */ /* 0x000e220000001400 */
[----:B------:R-:W-:Y:S05]  /*1f80*/  BRA `(.L_x_21) ;  /* 0x0000000000047947 */ /* 0x000fea0003800000 */
.L_x_13:
[----:B------:R-:W-:-:S07]  /*1f90*/  FADD.FTZ R5, R23, R24 ;  /* 0x0000001817057221 */ /* 0x000fce0000010000 */
.L_x_21:
[----:B------:R-:W-:Y:S05]  /*1fa0*/  BSYNC.RECONVERGENT B1 ;  /* 0x0000000000017941 */ /* 0x000fea0003800200 */
.L_x_11:
[----:B------:R-:W-:-:S04]  /*1fb0*/  IMAD.MOV.U32 R7, RZ, RZ, 0x0 ;  /* 0x00000000ff077424 */ /* 0x000fc800078e00ff */
[----:B0-----:R-:W-:Y:S05]  /*1fc0*/  RET.REL.NODEC R6 `(_Z13calcAWCostR2LPfS_S_iiii) ;  /* 0xffffffe0060c7950 */ /* 0x001fea0003c3ffff */
.L_x_22:
[----:B------:R-:W-:-:S00]  /*1fd0*/  BRA `(.L_x_22) ;  /* 0xfffffffc00fc7947 */ /* 0x000fc0000383ffff */
[----:B------:R-:W-:-:S00]  /*1fe0*/  NOP ;  /* 0x0000000000007918 */ /* 0x000fc00000000000 */
        /* <DEDUP_REMOVED lines=9> */
.L_x_91:


//--------------------- .text._Z13calcAWCostL2RPfS_S_S_iiii --------------------------
	.section	.text._Z13calcAWCostL2RPfS_S_S_iiii,"ax",@progbits
	.align	128
        .global         _Z13calcAWCostL2RPfS_S_S_iiii
        .type           _Z13calcAWCostL2RPfS_S_S_iiii,@function
        .size           _Z13calcAWCostL2RPfS_S_S_iiii,(.L_x_92 - _Z13calcAWCostL2RPfS_S_S_iiii)
        .other          _Z13calcAWCostL2RPfS_S_S_iiii,@"STO_CUDA_ENTRY STV_DEFAULT"
_Z13calcAWCostL2RPfS_S_S_iiii:
.text._Z13calcAWCostL2RPfS_S_S_iiii:
[----:B------:R-:W-:Y:S01]  /*0000*/  LDC R1, c[0x0][0x37c] ;  /* 0x0000df00ff017b82 */ /* 0x000fe20000000800 */
[----:B------:R-:W0:Y:S07]  /*0010*/  LDCU.64 UR8, c[0x0][0x3a8] ;  /* 0x00007500ff0877ac */ /* 0x000e2e0008000a00 */
[----:B------:R-:W1:Y:S01]  /*0020*/  LDC R12, c[0x0][0x360] ;  /* 0x0000d800ff0c7b82 */ /* 0x000e620000000800 */
[----:B------:R-:W2:Y:S01]  /*0030*/  S2R R3, SR_TID.X ;  /* 0x0000000000037919 */ /* 0x000ea20000002100 */
[----:B------:R-:W3:Y:S06]  /*0040*/  S2R R0, SR_TID.Y ;  /* 0x0000000000007919 */ /* 0x000eec0000002200 */
[----:B------:R-:W4:Y:S08]  /*0050*/  LDC R11, c[0x0][0x364] ;  /* 0x0000d900ff0b7b82 */ /* 0x000f300000000800 */
[----:B------:R-:W1:Y:S01]  /*0060*/  S2UR UR4, SR_CTAID.X ;  /* 0x00000000000479c3 */ /* 0x000e620000002500 */
[----:B0-----:R-:W-:-:S06]  /*0070*/  UISETP.GE.AND UP0, UPT, UR8, 0x1, UPT ;  /* 0x000000010800788c */ /* 0x001fcc000bf06270 */
[----:B------:R-:W-:Y:S01]  /*0080*/  PLOP3.LUT P0, PT, PT, PT, UP0, 0x80, 0x8 ;  /* 0x000000000008781c */ /* 0x000fe20003f0f008 */
[----:B------:R-:W0:-:S12]  /*0090*/  S2UR UR5, SR_CTAID.Y ;  /* 0x00000000000579c3 */ /* 0x000e180000002600 */
[----:B0123--:R-:W-:Y:S05]  /*00a0*/  @!P0 EXIT ;  /* 0x000000000000894d */ /* 0x00ffea0003800000 */
[----:B------:R-:W0:Y:S01]  /*00b0*/  LDCU UR6, c[0x0][0x3a4] ;  /* 0x00007480ff0677ac */ /* 0x000e220008000800 */
[----:B------:R-:W-:Y:S02]  /*00c0*/  IMAD R12, R12, UR4, R3 ;  /* 0x000000040c0c7c24 */ /* 0x000fe4000f8e0203 */
[----:B----4-:R-:W-:Y:S01]  /*00d0*/  IMAD R11, R11, UR5, R0 ;  /* 0x000000050b0b7c24 */ /* 0x010fe2000f8e0200 */
[----:B------:R-:W-:Y:S02]  /*00e0*/  USHF.L.U32 UR16, UR9, 0x1, URZ ;  /* 0x0000000109107899 */ /* 0x000fe400080006ff */
[----:B------:R-:W-:Y:S02]  /*00f0*/  UISETP.GT.AND UP0, UPT, UR9, -0x1, UPT ;  /* 0xffffffff0900788c */ /* 0x000fe4000bf04270 */
[----:B------:R-:W-:Y:S02]  /*0100*/  UIADD3 UR17, UPT, UPT, UR16, 0x1, URZ ;  /* 0x0000000110117890 */ /* 0x000fe4000fffe0ff */
[----:B------:R-:W-:Y:S01]  /*0110*/  UIMAD UR4, UR16, UR16, UR16 ;  /* 0x00000010100472a4 */ /* 0x000fe2000f8e0210 */
[----:B------:R-:W1:Y:S03]  /*0120*/  LDCU.64 UR18, c[0x0][0x358] ;  /* 0x00006b00ff1277ac */ /* 0x000e660008000a00 */
[----:B------:R-:W-:Y:S01]  /*0130*/  UIADD3 UR4, UPT, UPT, UR17, UR4, URZ ;  /* 0x0000000411047290 */ /* 0x000fe2000fffe0ff */
[----:B0-----:R-:W-:-:S04]  /*0140*/  IMAD R10, R11, UR6, R12 ;  /* 0x000000060b0a7c24 */ /* 0x001fc8000f8e020c */
[C---:B------:R-:W-:Y:S02]  /*0150*/  IMAD R4, R10.reuse, UR8, RZ ;  /* 0x000000080a047c24 */ /* 0x040fe4000f8e02ff */
[----:B------:R-:W-:Y:S01]  /*0160*/  IMAD R10, R10, UR4, RZ ;  /* 0x000000040a0a7c24 */ /* 0x000fe2000f8e02ff */
[----:B------:R-:W-:Y:S06]  /*0170*/  BRA.U UP0, `(.L_x_23) ;  /* 0x0000000500147547 */ /* 0x000fec000b800000 */
[----:B------:R-:W-:Y:S01]  /*0180*/  IMAD.MOV.U32 R3, RZ, RZ, 0x7f800000 ;  /* 0x7f800000ff037424 */ /* 0x000fe200078e00ff */
[----:B------:R-:W0:Y:S03]  /*0190*/  FCHK P0, RZ, RZ ;  /* 0x000000ffff007302 */ /* 0x000e260000000000 */
[----:B------:R-:W-:-:S04]  /*01a0*/  FFMA R0, -RZ, R3, 1 ;  /* 0x3f800000ff007423 */ /* 0x000fc80000000103 */
[----:B------:R-:W-:-:S04]  /*01b0*/  FFMA R0, R0, R3, +INF ;  /* 0x7f80000000007423 */ /* 0x000fc80000000003 */
[----:B------:R-:W-:-:S04]  /*01c0*/  FFMA R3, RZ, R0, RZ ;  /* 0x00000000ff037223 */ /* 0x000fc800000000ff */
[----:B------:R-:W-:-:S04]  /*01d0*/  FFMA R2, -RZ, R3, RZ ;  /* 0x00000003ff027223 */ /* 0x000fc800000001ff */
[----:B------:R-:W-:Y:S01]  /*01e0*/  FFMA R5, R0, R2, R3 ;  /* 0x0000000200057223 */ /* 0x000fe20000000003 */
[----:B0-----:R-:W-:Y:S06]  /*01f0*/  @!P0 BRA `(.L_x_24) ;  /* 0x0000000000148947 */ /* 0x001fec0003800000 */
[----:B------:R-:W-:Y:S02]  /*0200*/  HFMA2 R3, -RZ, RZ, 0, 0 ;  /* 0x00000000ff037431 */ /* 0x000fe400000001ff */
[----:B------:R-:W-:Y:S01]  /*0210*/  IMAD.MOV.U32 R0, RZ, RZ, RZ ;  /* 0x000000ffff007224 */ /* 0x000fe200078e00ff */
[----:B------:R-:W-:-:S07]  /*0220*/  MOV R2, 0x240 ;  /* 0x0000024000027802 */ /* 0x000fce0000000f00 */
[----:B-1----:R-:W-:Y:S05]  /*0230*/  CALL.REL.NOINC `($__internal_1_$__cuda_sm3x_div_rn_noftz_f32_slowpath) ;  /* 0x0000001000507944 */ /* 0x002fea0003c00000 */
[----:B------:R-:W-:-:S07]  /*0240*/  IMAD.MOV.U32 R5, RZ, RZ, R0 ;  /* 0x000000ffff057224 */ /* 0x000fce00078e0000 */
.L_x_24:
[----:B------:R-:W0:Y:S01]  /*0250*/  LDC R6, c[0x0][0x3a8] ;  /* 0x0000ea00ff067b82 */ /* 0x000e220000000800 */
[----:B------:R-:W-:Y:S01]  /*0260*/  IMAD.MOV.U32 R7, RZ, RZ, RZ ;  /* 0x000000ffff077224 */ /* 0x000fe200078e00ff */
[C---:B0-----:R-:W-:Y:S02]  /*0270*/  ISETP.GE.U32.AND P0, PT, R6.reuse, 0x8, PT ;  /* 0x000000080600780c */ /* 0x041fe40003f06070 */
[----:B------:R-:W-:-:S04]  /*0280*/  LOP3.LUT R8, R6, 0x7, RZ, 0xc0, !PT ;  /* 0x0000000706087812 */ /* 0x000fc800078ec0ff */
[----:B------:R-:W-:-:S07]  /*0290*/  ISETP.NE.AND P1, PT, R8, RZ, PT ;  /* 0x000000ff0800720c */ /* 0x000fce0003f25270 */
[----:B------:R-:W-:Y:S06]  /*02a0*/  @!P0 BRA `(.L_x_25) ;  /* 0x0000000000548947 */ /* 0x000fec0003800000 */
[----:B------:R-:W0:Y:S01]  /*02b0*/  LDCU.64 UR4, c[0x0][0x398] ;  /* 0x00007300ff0477ac */ /* 0x000e220008000a00 */
[----:B------:R-:W-:Y:S02]  /*02c0*/  LOP3.LUT R7, R6, 0x7ffffff8, RZ, 0xc0, !PT ;  /* 0x7ffffff806077812 */ /* 0x000fe400078ec0ff */
[----:B------:R-:W-:-:S03]  /*02d0*/  MOV R9, R4 ;  /* 0x0000000400097202 */ /* 0x000fc60000000f00 */
[----:B------:R-:W-:Y:S01]  /*02e0*/  IMAD.MOV R0, RZ, RZ, -R7 ;  /* 0x000000ffff007224 */ /* 0x000fe200078e0a07 */
[----:B0-----:R-:W-:-:S04]  /*02f0*/  UIADD3 UR4, UP0, UPT, UR4, 0x10, URZ ;  /* 0x0000001004047890 */ /* 0x001fc8000ff1e0ff */
[----:B------:R-:W-:-:S12]  /*0300*/  UIADD3.X UR5, UPT, UPT, URZ, UR5, URZ, UP0, !UPT ;  /* 0x00000005ff057290 */ /* 0x000fd800087fe4ff */
.L_x_26:
[----:B0-----:R-:W-:Y:S01]  /*0310*/  MOV R3, UR5 ;  /* 0x0000000500037c02 */ /* 0x001fe20008000f00 */
[----:B------:R-:W-:Y:S02]  /*0320*/  IMAD.U32 R2, RZ, RZ, UR4 ;  /* 0x00000004ff027e24 */ /* 0x000fe4000f8e00ff */
[----:B------:R-:W-:Y:S02]  /*0330*/  VIADD R0, R0, 0x8 ;  /* 0x0000000800007836 */ /* 0x000fe40000000000 */
[----:B------:R-:W-:-:S03]  /*0340*/  IMAD.WIDE R2, R9, 0x4, R2 ;  /* 0x0000000409027825 */ /* 0x000fc600078e0202 */
[----:B------:R-:W-:Y:S01]  /*0350*/  ISETP.NE.AND P0, PT, R0, RZ, PT ;  /* 0x000000ff0000720c */ /* 0x000fe20003f05270 */
[----:B------:R-:W-:Y:S01]  /*0360*/  VIADD R9, R9, 0x8 ;  /* 0x0000000809097836 */ /* 0x000fe20000000000 */
[----:B-1----:R0:W-:Y:S04]  /*0370*/  STG.E desc[UR18][R2.64+-0x10], R5 ;  /* 0xfffff00502007986 */ /* 0x0021e8000c101912 */
[----:B------:R0:W-:Y:S04]  /*0380*/  STG.E desc[UR18][R2.64+-0xc], R5 ;  /* 0xfffff40502007986 */ /* 0x0001e8000c101912 */
[----:B------:R0:W-:Y:S04]  /*0390*/  STG.E desc[UR18][R2.64+-0x8], R5 ;  /* 0xfffff80502007986 */ /* 0x0001e8000c101912 */
[----:B------:R0:W-:Y:S04]  /*03a0*/  STG.E desc[UR18][R2.64+-0x4], R5 ;  /* 0xfffffc0502007986 */ /* 0x0001e8000c101912 */
[----:B------:R0:W-:Y:S04]  /*03b0*/  STG.E desc[UR18][R2.64], R5 ;  /* 0x0000000502007986 */ /* 0x0001e8000c101912 */
[----:B------:R0:W-:Y:S04]  /*03c0*/  STG.E desc[UR18][R2.64+0x4], R5 ;  /* 0x0000040502007986 */ /* 0x0001e8000c101912 */
[----:B------:R0:W-:Y:S04]  /*03d0*/  STG.E desc[UR18][R2.64+0x8], R5 ;  /* 0x0000080502007986 */ /* 0x0001e8000c101912 */
[----:B------:R0:W-:Y:S01]  /*03e0*/  STG.E desc[UR18][R2.64+0xc], R5 ;  /* 0x00000c0502007986 */ /* 0x0001e2000c101912 */
[----:B------:R-:W-:Y:S05]  /*03f0*/  @P0 BRA `(.L_x_26) ;  /* 0xfffffffc00c40947 */ /* 0x000fea000383ffff */
.L_x_25:
[----:B-1----:R-:W-:Y:S05]  /*0400*/  @!P1 EXIT ;  /* 0x000000000000994d */ /* 0x002fea0003800000 */
[----:B------:R-:W-:Y:S02]  /*0410*/  ISETP.GE.U32.AND P0, PT, R8, 0x4, PT ;  /* 0x000000040800780c */ /* 0x000fe40003f06070 */
[----:B------:R-:W-:-:S04]  /*0420*/  LOP3.LUT R0, R6, 0x3, RZ, 0xc0, !PT ;  /* 0x0000000306007812 */ /* 0x000fc800078ec0ff */
[----:B------:R-:W-:-:S07]  /*0430*/  ISETP.NE.AND P1, PT, R0, RZ, PT ;  /* 0x000000ff0000720c */ /* 0x000fce0003f25270 */
[----:B------:R-:W-:Y:S06]  /*0440*/  @!P0 BRA `(.L_x_27) ;  /* 0x0000000000208947 */ /* 0x000fec0003800000 */
[----:B0-----:R-:W0:Y:S01]  /*0450*/  LDC.64 R2, c[0x0][0x398] ;  /* 0x0000e600ff027b82 */ /* 0x001e220000000a00 */
[----:B------:R-:W-:Y:S01]  /*0460*/  IADD3 R9, PT, PT, R4, R7, RZ ;  /* 0x0000000704097210 */ /* 0x000fe20007ffe0ff */
[----:B------:R-:W-:-:S04]  /*0470*/  VIADD R7, R7, 0x4 ;  /* 0x0000000407077836 */ /* 0x000fc80000000000 */
[----:B0-----:R-:W-:-:S05]  /*0480*/  IMAD.WIDE R2, R9, 0x4, R2 ;  /* 0x0000000409027825 */ /* 0x001fca00078e0202 */
[----:B------:R1:W-:Y:S04]  /*0490*/  STG.E desc[UR18][R2.64], R5 ;  /* 0x0000000502007986 */ /* 0x0003e8000c101912 */
[----:B------:R1:W-:Y:S04]  /*04a0*/  STG.E desc[UR18][R2.64+0x4], R5 ;  /* 0x0000040502007986 */ /* 0x0003e8000c101912 */
[----:B------:R1:W-:Y:S04]  /*04b0*/  STG.E desc[UR18][R2.64+0x8], R5 ;  /* 0x0000080502007986 */ /* 0x0003e8000c101912 */
[----:B------:R1:W-:Y:S02]  /*04c0*/  STG.E desc[UR18][R2.64+0xc], R5 ;  /* 0x00000c0502007986 */ /* 0x0003e4000c101912 */
.L_x_27:
[----:B------:R-:W-:Y:S05]  /*04d0*/  @!P1 EXIT ;  /* 0x000000000000994d */ /* 0x000fea0003800000 */
[----:B------:R-:W-:Y:S02]  /*04e0*/  ISETP.NE.AND P0, PT, R0, 0x1, PT ;  /* 0x000000010000780c */ /* 0x000fe40003f05270 */
[----:B------:R-:W-:-:S04]  /*04f0*/  LOP3.LUT R0, R6, 0x1, RZ, 0xc0, !PT ;  /* 0x0000000106007812 */ /* 0x000fc800078ec0ff */
[----:B------:R-:W-:-:S07]  /*0500*/  ISETP.NE.U32.AND P1, PT, R0, 0x1, PT ;  /* 0x000000010000780c */ /* 0x000fce0003f25070 */
[----:B01----:R-:W0:Y:S01]  /*0510*/  @P0 LDC.64 R2, c[0x0][0x398] ;  /* 0x0000e600ff020b82 */ /* 0x003e220000000a00 */
[----:B------:R-:W-:-:S04]  /*0520*/  @P0 IMAD.IADD R9, R4, 0x1, R7 ;  /* 0x0000000104090824 */ /* 0x000fc800078e0207 */
[----:B0-----:R-:W-:-:S05]  /*0530*/  @P0 IMAD.WIDE R2, R9, 0x4, R2 ;  /* 0x0000000409020825 */ /* 0x001fca00078e0202 */
[----:B------:R0:W-:Y:S04]  /*0540*/  @P0 STG.E desc[UR18][R2.64], R5 ;  /* 0x0000000502000986 */ /* 0x0001e8000c101912 */
[----:B------:R0:W-:Y:S01]  /*0550*/  @P0 STG.E desc[UR18][R2.64+0x4], R5 ;  /* 0x0000040502000986 */ /* 0x0001e2000c101912 */
[----:B------:R-:W-:Y:S05]  /*0560*/  @P1 EXIT ;  /* 0x000000000000194d */ /* 0x000fea0003800000 */
[----:B0-----:R-:W0:Y:S01]  /*0570*/  LDC.64 R2, c[0x0][0x398] ;  /* 0x0000e600ff027b82 */ /* 0x001e220000000a00 */
[----:B------:R-:W-:-:S05]  /*0580*/  @P0 IADD3 R7, PT, PT, R7, 0x2, RZ ;  /* 0x0000000207070810 */ /* 0x000fca0007ffe0ff */
[----:B------:R-:W-:-:S04]  /*0590*/  IMAD.IADD R7, R4, 0x1, R7 ;  /* 0x0000000104077824 */ /* 0x000fc800078e0207 */
[----:B0-----:R-:W-:-:S05]  /*05a0*/  IMAD.WIDE R2, R7, 0x4, R2 ;  /* 0x0000000407027825 */ /* 0x001fca00078e0202 */
[----:B------:R-:W-:Y:S01]  /*05b0*/  STG.E desc[UR18][R2.64], R5 ;  /* 0x0000000502007986 */ /* 0x000fe2000c101912 */
[----:B------:R-:W-:Y:S05]  /*05c0*/  EXIT ;  /* 0x000000000000794d */ /* 0x000fea0003800000 */
.L_x_23:
[----:B------:R-:W0:Y:S01]  /*05d0*/  LDCU.128 UR4, c[0x0][0x380] ;  /* 0x00007000ff0477ac */ /* 0x000e220008000c00 */
[----:B------:R-:W-:Y:S01]  /*05e0*/  VIADD R5, R12, -UR9 ;  /* 0x800000090c057c36 */ /* 0x000fe20008000000 */
[----:B------:R-:W-:Y:S02]  /*05f0*/  UIADD3 UR15, UPT, UPT, -UR9, URZ, URZ ;  /* 0x000000ff090f7290 */ /* 0x000fe4000fffe1ff */
[----:B0-----:R-:W-:Y:S02]  /*0600*/  UIADD3 UR13, UP0, UPT, UR6, 0x8, URZ ;  /* 0x00000008060d7890 */ /* 0x001fe4000ff1e0ff */
[----:B------:R-:W-:Y:S02]  /*0610*/  UIADD3 UR11, UP1, UPT, UR4, 0x8, URZ ;  /* 0x00000008040b7890 */ /* 0x000fe4000ff3e0ff */
[----:B------:R-:W-:Y:S02]  /*0620*/  UIADD3 UR6, UPT, UPT, -UR9, 0x1, URZ ;  /* 0x0000000109067890 */ /* 0x000fe4000fffe1ff */
[----:B------:R-:W-:-:S02]  /*0630*/  UIADD3.X UR14, UPT, UPT, URZ, UR7, URZ, UP0, !UPT ;  /* 0x00000007ff0e7290 */ /* 0x000fc400087fe4ff */
[----:B------:R-:W-:Y:S01]  /*0640*/  UIADD3.X UR12, UPT, UPT, URZ, UR5, URZ, UP1, !UPT ;  /* 0x00000005ff0c7290 */ /* 0x000fe20008ffe4ff */
[----:B------:R-:W-:-:S11]  /*0650*/  UMOV UR4, URZ ;  /* 0x000000ff00047c82 */ /* 0x000fd60008000000 */
.L_x_34:
[----:B0-----:R-:W0:Y:S01]  /*0660*/  LDCU UR5, c[0x0][0x3a4] ;  /* 0x00007480ff0577ac */ /* 0x001e220008000800 */
[----:B------:R-:W-:Y:S01]  /*0670*/  IADD3 R0, PT, PT, R12, -UR4, RZ ;  /* 0x800000040c007c10 */ /* 0x000fe2000fffe0ff */
[----:B------:R-:W-:Y:S01]  /*0680*/  HFMA2 R17, -RZ, RZ, 0, 0 ;  /* 0x00000000ff117431 */ /* 0x000fe200000001ff */
[----:B------:R-:W-:Y:S02]  /*0690*/  UMOV UR7, UR15 ;  /* 0x0000000f00077c82 */ /* 0x000fe40008000000 */
[----:B------:R-:W-:-:S04]  /*06a0*/  SHF.R.S32.HI R2, RZ, 0x1f, R0 ;  /* 0x0000001fff027819 */ /* 0x000fc80000011400 */
[----:B0-----:R-:W-:Y:S01]  /*06b0*/  LOP3.LUT R2, R2, UR5, RZ, 0xc0, !PT ;  /* 0x0000000502027c12 */ /* 0x001fe2000f8ec0ff */
[----:B------:R-:W-:Y:S01]  /*06c0*/  IMAD R3, R11, UR5, R0 ;  /* 0x000000050b037c24 */ /* 0x000fe2000f8e0200 */
[----:B------:R-:W-:Y:S01]  /*06d0*/  UIMAD UR5, UR17, UR17, URZ ;  /* 0x00000011110572a4 */ /* 0x000fe2000f8e02ff */
[----:B------:R-:W-:Y:S02]  /*06e0*/  IMAD.MOV.U32 R0, RZ, RZ, RZ ;  /* 0x000000ffff007224 */ /* 0x000fe400078e00ff */
[----:B------:R-:W-:-:S04]  /*06f0*/  IMAD.IADD R2, R2, 0x1, R3 ;  /* 0x0000000102027824 */ /* 0x000fc800078e0203 */
[----:B------:R-:W-:Y:S01]  /*0700*/  IMAD R13, R2, UR5, RZ ;  /* 0x00000005020d7c24 */ /* 0x000fe2000f8e02ff */
[----:B------:R-:W-:-:S06]  /*0710*/  UMOV UR5, URZ ;  /* 0x000000ff00057c82 */ /* 0x000fcc0008000000 */
.L_x_31:
[----:B------:R-:W0:Y:S01]  /*0720*/  LDC R3, c[0x0][0x3a0] ;  /* 0x0000e800ff037b82 */ /* 0x000e220000000800 */
[----:B------:R-:W-:Y:S01]  /*0730*/  VIADD R18, R11, UR7 ;  /* 0x000000070b127c36 */ /* 0x000fe20008000000 */
[----:B------:R-:W-:Y:S01]  /*0740*/  UISETP.GE.U32.AND UP0, UPT, UR16, 0x3, UPT ;  /* 0x000000031000788c */ /* 0x000fe2000bf06070 */
[----:B------:R-:W-:Y:S01]  /*0750*/  UMOV UR8, UR15 ;  /* 0x0000000f00087c82 */ /* 0x000fe20008000000 */
[----:B------:R-:W-:Y:S02]  /*0760*/  UMOV UR9, UR5 ;  /* 0x0000000500097c82 */ /* 0x000fe40008000000 */
[C---:B------:R-:W-:Y:S02]  /*0770*/  ISETP.GE.AND P0, PT, R18.reuse, RZ, PT ;  /* 0x000000ff1200720c */ /* 0x040fe40003f06270 */
[----:B0-----:R-:W-:-:S04]  /*0780*/  ISETP.GE.AND P1, PT, R18, R3, PT ;  /* 0x000000031200720c */ /* 0x001fc80003f26270 */
[----:B------:R-:W-:-:S07]  /*0790*/  SEL R2, R3, RZ, P1 ;  /* 0x000000ff03027207 */ /* 0x000fce0000800000 */
[----:B------:R-:W-:-:S05]  /*07a0*/  @P0 IADD3 R3, PT, PT, -R2, RZ, RZ ;  /* 0x000000ff02030210 */ /* 0x000fca0007ffe1ff */
[----:B------:R-:W-:Y:S01]  /*07b0*/  IMAD.IADD R18, R18, 0x1, R3 ;  /* 0x0000000112127824 */ /* 0x000fe200078e0203 */
[----:B------:R-:W-:Y:S06]  /*07c0*/  BRA.U !UP0, `(.L_x_28) ;  /* 0x0000000508647547 */ /* 0x000fec000b800000 */
[----:B------:R-:W0:Y:S01]  /*07d0*/  LDC R19, c[0x0][0x3a8] ;  /* 0x0000ea00ff137b82 */ /* 0x000e220000000800 */
[----:B------:R-:W-:Y:S01]  /*07e0*/  ULOP3.LUT UR8, UR17, 0xfffffffc, URZ, 0xc0, !UPT ;  /* 0xfffffffc11087892 */ /* 0x000fe2000f8ec0ff */
[----:B------:R-:W-:Y:S01]  /*07f0*/  IADD3 R23, PT, PT, R13, UR5, RZ ;  /* 0x000000050d177c10 */ /* 0x000fe2000fffe0ff */
[----:B------:R-:W-:Y:S01]  /*0800*/  VIADD R25, R10, UR5 ;  /* 0x000000050a197c36 */ /* 0x000fe20008000000 */
[----:B------:R-:W-:Y:S01]  /*0810*/  MOV R20, R5 ;  /* 0x0000000500147202 */ /* 0x000fe20000000f00 */
[----:B------:R-:W-:Y:S01]  /*0820*/  UIADD3 UR8, UPT, UPT, -UR8, URZ, URZ ;  /* 0x000000ff08087290 */ /* 0x000fe2000fffe1ff */
[----:B------:R-:W-:Y:S02]  /*0830*/  UMOV UR10, UR6 ;  /* 0x00000006000a7c82 */ /* 0x000fe40008000000 */
[----:B------:R-:W2:Y:S01]  /*0840*/  LDC R21, c[0x0][0x3a4] ;  /* 0x0000e900ff157b82 */ /* 0x000ea20000000800 */
[----:B------:R-:W-:-:S07]  /*0850*/  UMOV UR9, UR5 ;  /* 0x0000000500097c82 */ /* 0x000fce0008000000 */
[----:B------:R-:W3:Y:S02]  /*0860*/  LDC.64 R2, c[0x0][0x390] ;  /* 0x0000e400ff027b82 */ /* 0x000ee40000000a00 */
.L_x_29:
[C---:B--2---:R-:W-:Y:S01]  /*0870*/  ISETP.GE.AND P0, PT, R20.reuse, R21, PT ;  /* 0x000000151400720c */ /* 0x044fe20003f06270 */
[----:B------:R-:W-:Y:S01]  /*0880*/  IMAD.U32 R7, RZ, RZ, UR14 ;  /* 0x0000000eff077e24 */ /* 0x000fe2000f8e00ff */
[----:B------:R-:W-:Y:S01]  /*0890*/  MOV R8, UR11 ;  /* 0x0000000b00087c02 */ /* 0x000fe20008000f00 */
[----:B------:R-:W-:Y:S01]  /*08a0*/  IMAD.U32 R9, RZ, RZ, UR12 ;  /* 0x0000000cff097e24 */ /* 0x000fe2000f8e00ff */
[----:B------:R-:W-:Y:S02]  /*08b0*/  SEL R6, R21, RZ, P0 ;  /* 0x000000ff15067207 */ /* 0x000fe40000000000 */
[----:B------:R-:W-:Y:S01]  /*08c0*/  ISETP.GE.AND P0, PT, R20, RZ, PT ;  /* 0x000000ff1400720c */ /* 0x000fe20003f06270 */
[----:B------:R-:W-:-:S04]  /*08d0*/  IMAD.WIDE R8, R25, 0x4, R8 ;  /* 0x0000000419087825 */ /* 0x000fc800078e0208 */
[----:B------:R-:W-:Y:S01]  /*08e0*/  IMAD.MOV R14, RZ, RZ, -R6 ;  /* 0x000000ffff0e7224 */ /* 0x000fe200078e0a06 */
[----:B------:R-:W-:Y:S01]  /*08f0*/  MOV R6, UR13 ;  /* 0x0000000d00067c02 */ /* 0x000fe20008000f00 */
[----:B-1----:R-:W2:Y:S03]  /*0900*/  LDG.E R16, desc[UR18][R8.64+-0x8] ;  /* 0xfffff81208107981 */ /* 0x002ea6000c1e1900 */
[----:B------:R-:W-:Y:S01]  /*0910*/  SEL R14, R14, R21, P0 ;  /* 0x000000150e0e7207 */ /* 0x000fe20000000000 */
[----:B------:R-:W-:-:S04]  /*0920*/  IMAD.WIDE R6, R23, 0x4, R6 ;  /* 0x0000000417067825 */ /* 0x000fc800078e0206 */
[----:B------:R-:W-:Y:S01]  /*0930*/  IMAD R15, R18, R21, R14 ;  /* 0x00000015120f7224 */ /* 0x000fe200078e020e */
[----:B------:R-:W2:Y:S04]  /*0940*/  LDG.E R27, desc[UR18][R6.64+-0x8] ;  /* 0xfffff812061b7981 */ /* 0x000ea8000c1e1900 */
[----:B------:R-:W-:-:S05]  /*0950*/  IADD3 R14, PT, PT, R15, R20, RZ ;  /* 0x000000140f0e7210 */ /* 0x000fca0007ffe0ff */
[----:B0-----:R-:W-:-:S04]  /*0960*/  IMAD R15, R14, R19, UR4 ;  /* 0x000000040e0f7e24 */ /* 0x001fc8000f8e0213 */
[----:B---3--:R-:W-:-:S06]  /*0970*/  IMAD.WIDE R14, R15, 0x4, R2 ;  /* 0x000000040f0e7825 */ /* 0x008fcc00078e0202 */
[----:B------:R0:W3:Y:S01]  /*0980*/  LDG.E R15, desc[UR18][R14.64] ;  /* 0x000000120e0f7981 */ /* 0x0000e2000c1e1900 */
[C---:B------:R-:W-:Y:S01]  /*0990*/  VIADD R22, R20.reuse, 0x2 ;  /* 0x0000000214167836 */ /* 0x040fe20000000000 */
[----:B------:R-:W-:-:S04]  /*09a0*/  IADD3 R24, PT, PT, R20, 0x1, RZ ;  /* 0x0000000114187810 */ /* 0x000fc80007ffe0ff */
[-C--:B------:R-:W-:Y:S02]  /*09b0*/  ISETP.GE.AND P2, PT, R22, R21.reuse, PT ;  /* 0x000000151600720c */ /* 0x080fe40003f46270 */
[C---:B------:R-:W-:Y:S02]  /*09c0*/  ISETP.GE.AND P1, PT, R24.reuse, R21, PT ;  /* 0x000000151800720c */ /* 0x040fe40003f26270 */
[C---:B------:R-:W-:Y:S02]  /*09d0*/  SEL R26, R21.reuse, RZ, P2 ;  /* 0x000000ff151a7207 */ /* 0x040fe40001000000 */
[----:B------:R-:W-:Y:S02]  /*09e0*/  ISETP.GE.AND P0, PT, R24, RZ, PT ;  /* 0x000000ff1800720c */ /* 0x000fe40003f06270 */
[----:B------:R-:W-:Y:S01]  /*09f0*/  SEL R24, R21, RZ, P1 ;  /* 0x000000ff15187207 */ /* 0x000fe20000800000 */
[----:B------:R-:W-:Y:S01]  /*0a00*/  IMAD.MOV R28, RZ, RZ, -R26 ;  /* 0x000000ffff1c7224 */ /* 0x000fe200078e0a1a */
[----:B------:R-:W-:-:S02]  /*0a10*/  ISETP.GE.AND P1, PT, R22, RZ, PT ;  /* 0x000000ff1600720c */ /* 0x000fc40003f26270 */
[----:B------:R-:W-:Y:S02]  /*0a20*/  IADD3 R26, PT, PT, -R24, RZ, RZ ;  /* 0x000000ff181a7210 */ /* 0x000fe40007ffe1ff */
[-C--:B------:R-:W-:Y:S02]  /*0a30*/  SEL R24, R28, R21.reuse, P1 ;  /* 0x000000151c187207 */ /* 0x080fe40000800000 */
[-C--:B0-----:R-:W-:Y:S02]  /*0a40*/  SEL R14, R26, R21.reuse, P0 ;  /* 0x000000151a0e7207 */ /* 0x081fe40000000000 */
[----:B------:R-:W4:Y:S01]  /*0a50*/  LDG.E R26, desc[UR18][R8.64+0x4] ;  /* 0x00000412081a7981 */ /* 0x000f22000c1e1900 */
[CC--:B------:R-:W-:Y:S02]  /*0a60*/  IMAD R24, R18.reuse, R21.reuse, R24 ;  /* 0x0000001512187224 */ /* 0x0c0fe400078e0218 */
[----:B------:R-:W-:Y:S02]  /*0a70*/  IMAD R29, R18, R21, R14 ;  /* 0x00000015121d7224 */ /* 0x000fe400078e020e */
[----:B------:R-:W-:-:S02]  /*0a80*/  IMAD.IADD R14, R22, 0x1, R24 ;  /* 0x00000001160e7824 */ /* 0x000fc400078e0218 */
[----:B------:R-:W5:Y:S04]  /*0a90*/  LDG.E R22, desc[UR18][R8.64+-0x4] ;  /* 0xfffffc1208167981 */ /* 0x000f68000c1e1900 */
[----:B------:R0:W4:Y:S02]  /*0aa0*/  LDG.E R24, desc[UR18][R8.64] ;  /* 0x0000001208187981 */ /* 0x000124000c1e1900 */
[----:B0-----:R-:W-:-:S04]  /*0ab0*/  IADD3 R8, PT, PT, R20, 0x3, RZ ;  /* 0x0000000314087810 */ /* 0x001fc80007ffe0ff */
[----:B------:R-:W-:-:S04]  /*0ac0*/  ISETP.GE.AND P0, PT, R8, R21, PT ;  /* 0x000000150800720c */ /* 0x000fc80003f06270 */
[----:B------:R-:W-:Y:S02]  /*0ad0*/  SEL R9, R21, RZ, P0 ;  /* 0x000000ff15097207 */ /* 0x000fe40000000000 */
[----:B------:R-:W-:-:S03]  /*0ae0*/  ISETP.GE.AND P0, PT, R8, RZ, PT ;  /* 0x000000ff0800720c */ /* 0x000fc60003f06270 */
[----:B------:R-:W-:Y:S01]  /*0af0*/  IMAD.MOV R9, RZ, RZ, -R9 ;  /* 0x000000ffff097224 */ /* 0x000fe200078e0a09 */
[----:B------:R-:W-:-:S04]  /*0b00*/  IADD3 R28, PT, PT, R29, R20, RZ ;  /* 0x000000141d1c7210 */ /* 0x000fc80007ffe0ff */
[----:B------:R-:W-:Y:S01]  /*0b10*/  SEL R9, R9, R21, P0 ;  /* 0x0000001509097207 */ /* 0x000fe20000000000 */
[----:B------:R-:W-:-:S04]  /*0b20*/  IMAD R28, R28, R19, R19 ;  /* 0x000000131c1c7224 */ /* 0x000fc800078e0213 */
[----:B------:R-:W-:Y:S02]  /*0b30*/  IMAD R9, R18, R21, R9 ;  /* 0x0000001512097224 */ /* 0x000fe400078e0209 */
[----:B------:R-:W-:Y:S02]  /*0b40*/  VIADD R29, R28, UR4 ;  /* 0x000000041c1d7c36 */ /* 0x000fe40008000000 */
[----:B------:R-:W-:Y:S01]  /*0b50*/  IMAD R14, R14, R19, UR4 ;  /* 0x000000040e0e7e24 */ /* 0x000fe2000f8e0213 */
[----:B------:R-:W-:Y:S01]  /*0b60*/  IADD3 R8, PT, PT, R8, R9, RZ ;  /* 0x0000000908087210 */ /* 0x000fe20007ffe0ff */
[----:B------:R-:W4:Y:S04]  /*0b70*/  LDG.E R28, desc[UR18][R6.64] ;  /* 0x00000012061c7981 */ /* 0x000f28000c1e1900 */
[----:B------:R-:W-:-:S04]  /*0b80*/  IMAD R9, R8, R19, UR4 ;  /* 0x0000000408097e24 */ /* 0x000fc8000f8e0213 */
[----:B------:R-:W-:-:S06]  /*0b90*/  IMAD.WIDE R8, R9, 0x4, R2 ;  /* 0x0000000409087825 */ /* 0x000fcc00078e0202 */
[----:B------:R-:W5:Y:S01]  /*0ba0*/  LDG.E R8, desc[UR18][R8.64] ;  /* 0x0000001208087981 */ /* 0x000f62000c1e1900 */
[----:B--2---:R-:W-:-:S04]  /*0bb0*/  FMUL R27, R16, R27 ;  /* 0x0000001b101b7220 */ /* 0x004fc80000400000 */
[C---:B---3--:R-:W-:Y:S01]  /*0bc0*/  FFMA R0, R27.reuse, R15, R0 ;  /* 0x0000000f1b007223 */ /* 0x048fe20000000000 */
[----:B------:R-:W-:Y:S01]  /*0bd0*/  FADD R27, R27, R17 ;  /* 0x000000111b1b7221 */ /* 0x000fe20000000000 */
[--C-:B------:R-:W-:Y:S02]  /*0be0*/  IMAD.WIDE R16, R29, 0x4, R2.reuse ;  /* 0x000000041d107825 */ /* 0x100fe400078e0202 */
[----:B------:R-:W5:Y:S02]  /*0bf0*/  LDG.E R29, desc[UR18][R6.64+-0x4] ;  /* 0xfffffc12061d7981 */ /* 0x000f64000c1e1900 */
[----:B------:R-:W-:Y:S02]  /*0c00*/  IMAD.WIDE R14, R14, 0x4, R2 ;  /* 0x000000040e0e7825 */ /* 0x000fe400078e0202 */
[----:B------:R-:W2:Y:S04]  /*0c10*/  LDG.E R17, desc[UR18][R16.64] ;  /* 0x0000001210117981 */ /* 0x000ea8000c1e1900 */
[----:B------:R-:W3:Y:S04]  /*0c20*/  LDG.E R14, desc[UR18][R14.64] ;  /* 0x000000120e0e7981 */ /* 0x000ee8000c1e1900 */
[----:B------:R3:W3:Y:S01]  /*0c30*/  LDG.E R15, desc[UR18][R6.64+0x4] ;  /* 0x00000412060f7981 */ /* 0x0006e2000c1e1900 */
[----:B------:R-:W-:-:S04]  /*0c40*/  UIADD3 UR8, UPT, UPT, UR8, 0x4, URZ ;  /* 0x0000000408087890 */ /* 0x000fc8000fffe0ff */
[----:B------:R-:W-:Y:S01]  /*0c50*/  UISETP.NE.AND UP0, UPT, UR8, URZ, UPT ;  /* 0x000000ff0800728c */ /* 0x000fe2000bf05270 */
[----:B------:R-:W-:Y:S01]  /*0c60*/  VIADD R23, R23, 0x4 ;  /* 0x0000000417177836 */ /* 0x000fe20000000000 */
[----:B------:R-:W-:Y:S01]  /*0c70*/  IADD3 R25, PT, PT, R25, 0x4, RZ ;  /* 0x0000000419197810 */ /* 0x000fe20007ffe0ff */
[----:B------:R-:W-:Y:S01]  /*0c80*/  VIADD R20, R20, 0x4 ;  /* 0x0000000414147836 */ /* 0x000fe20000000000 */
[----:B------:R-:W-:Y:S02]  /*0c90*/  UIADD3 UR9, UPT, UPT, UR9, 0x4, URZ ;  /* 0x0000000409097890 */ /* 0x000fe4000fffe0ff */
[----:B------:R-:W-:Y:S01]  /*0ca0*/  UIADD3 UR10, UPT, UPT, UR10, 0x4, URZ ;  /* 0x000000040a0a7890 */ /* 0x000fe2000fffe0ff */
[----:B----4-:R-:W-:Y:S01]  /*0cb0*/  FMUL R24, R24, R28 ;  /* 0x0000001c18187220 */ /* 0x010fe20000400000 */
[----:B-----5:R-:W-:-:S04]  /*0cc0*/  FMUL R29, R22, R29 ;  /* 0x0000001d161d7220 */ /* 0x020fc80000400000 */
[----:B------:R-:W-:Y:S01]  /*0cd0*/  FADD R27, R27, R29 ;  /* 0x0000001d1b1b7221 */ /* 0x000fe20000000000 */
[----:B--2---:R-:W-:-:S03]  /*0ce0*/  FFMA R17, R29, R17, R0 ;  /* 0x000000111d117223 */ /* 0x004fc60000000000 */
[----:B------:R-:W-:Y:S01]  /*0cf0*/  FADD R27, R27, R24 ;  /* 0x000000181b1b7221 */ /* 0x000fe20000000000 */
[----:B---3--:R-:W-:Y:S01]  /*0d00*/  FFMA R7, R24, R14, R17 ;  /* 0x0000000e18077223 */ /* 0x008fe20000000011 */
[----:B------:R-:W-:-:S04]  /*0d10*/  FMUL R26, R26, R15 ;  /* 0x0000000f1a1a7220 */ /* 0x000fc80000400000 */
[----:B------:R-:W-:Y:S01]  /*0d20*/  FADD R17, R27, R26 ;  /* 0x0000001a1b117221 */ /* 0x000fe20000000000 */
[----:B------:R-:W-:Y:S01]  /*0d30*/  FFMA R0, R26, R8, R7 ;  /* 0x000000081a007223 */ /* 0x000fe20000000007 */
[----:B------:R-:W-:Y:S06]  /*0d40*/  BRA.U UP0, `(.L_x_29) ;  /* 0xfffffff900c87547 */ /* 0x000fec000b83ffff */
[----:B------:R-:W-:-:S12]  /*0d50*/  UIADD3 UR8, UPT, UPT, UR10, -0x1, URZ ;  /* 0xffffffff0a087890 */ /* 0x000fd8000fffe0ff */
.L_x_28:
[----:B------:R-:W0:Y:S02]  /*0d60*/  LDCU UR10, c[0x0][0x3ac] ;  /* 0x00007580ff0a77ac */ /* 0x000e240008000800 */
[----:B0-----:R-:W-:-:S09]  /*0d70*/  ULOP3.LUT UP0, URZ, UR10, 0x1, URZ, 0xc0, !UPT ;  /* 0x000000010aff7892 */ /* 0x001fd2000f80c0ff */
[----:B------:R-:W-:Y:S05]  /*0d80*/  BRA.U !UP0, `(.L_x_30) ;  /* 0x0000000108a87547 */ /* 0x000fea000b800000 */
[----:B------:R-:W0:Y:S01]  /*0d90*/  LDC R20, c[0x0][0x3a4] ;  /* 0x0000e900ff147b82 */ /* 0x000e220000000800 */
[----:B------:R-:W-:-:S05]  /*0da0*/  IADD3 R15, PT, PT, R12, UR8, RZ ;  /* 0x000000080c0f7c10 */ /* 0x000fca000fffe0ff */
[----:B------:R-:W-:Y:S02]  /*0db0*/  VIADD R19, R15, 0x1 ;  /* 0x000000010f137836 */ /* 0x000fe40000000000 */
[----:B------:R-:W2:Y:S03]  /*0dc0*/  LDC R14, c[0x0][0x3a8] ;  /* 0x0000ea00ff0e7b82 */ /* 0x000ea60000000800 */
[----:B------:R-:W-:-:S05]  /*0dd0*/  ISETP.GE.AND P0, PT, R19, RZ, PT ;  /* 0x000000ff1300720c */ /* 0x000fca0003f06270 */
[----:B------:R-:W3:Y:S01]  /*0de0*/  LDC.64 R6, c[0x0][0x380] ;  /* 0x0000e000ff067b82 */ /* 0x000ee20000000a00 */
[----:B0-----:R-:W-:-:S07]  /*0df0*/  ISETP.GE.AND P1, PT, R15, R20, PT ;  /* 0x000000140f00720c */ /* 0x001fce0003f26270 */
[----:B------:R-:W0:Y:S01]  /*0e00*/  LDC.64 R8, c[0x0][0x388] ;  /* 0x0000e200ff087b82 */ /* 0x000e220000000a00 */
[-C--:B------:R-:W-:Y:S02]  /*0e10*/  ISETP.GE.AND P2, PT, R19, R20.reuse, PT ;  /* 0x000000141300720c */ /* 0x080fe40003f46270 */
[----:B------:R-:W-:Y:S02]  /*0e20*/  SEL R16, R20, RZ, P1 ;  /* 0x000000ff14107207 */ /* 0x000fe40000800000 */
[----:B------:R-:W-:Y:S02]  /*0e30*/  ISETP.GE.AND P1, PT, R15, RZ, PT ;  /* 0x000000ff0f00720c */ /* 0x000fe40003f26270 */
[----:B------:R-:W-:Y:S01]  /*0e40*/  IADD3 R19, PT, PT, -R16, RZ, RZ ;  /* 0x000000ff10137210 */ /* 0x000fe20007ffe1ff */
[----:B------:R-:W4:Y:S01]  /*0e50*/  LDC.64 R2, c[0x0][0x390] ;  /* 0x0000e400ff027b82 */ /* 0x000f220000000a00 */
[----:B------:R-:W-:Y:S01]  /*0e60*/  SEL R21, R20, RZ, P2 ;  /* 0x000000ff14157207 */ /* 0x000fe20001000000 */
[-C--:B------:R-:W-:Y:S01]  /*0e70*/  IMAD R16, R18, R20.reuse, R15 ;  /* 0x0000001412107224 */ /* 0x080fe200078e020f */
[----:B------:R-:W-:-:S02]  /*0e80*/  SEL R15, R19, R20, P1 ;  /* 0x00000014130f7207 */ /* 0x000fc40000800000 */
[----:B------:R-:W-:Y:S01]  /*0e90*/  IADD3 R19, PT, PT, R10, UR9, RZ ;  /* 0x000000090a137c10 */ /* 0x000fe2000fffe0ff */
[----:B------:R-:W-:Y:S02]  /*0ea0*/  @P0 IMAD.MOV R20, RZ, RZ, -R21 ;  /* 0x000000ffff140224 */ /* 0x000fe400078e0a15 */
[----:B------:R-:W-:Y:S02]  /*0eb0*/  IMAD.IADD R15, R15, 0x1, R16 ;  /* 0x000000010f0f7824 */ /* 0x000fe400078e0210 */
[----:B------:R-:W-:Y:S01]  /*0ec0*/  VIADD R21, R13, UR9 ;  /* 0x000000090d157c36 */ /* 0x000fe20008000000 */
[----:B------:R-:W-:Y:S01]  /*0ed0*/  IADD3 R23, PT, PT, R16, R20, RZ ;  /* 0x0000001410177210 */ /* 0x000fe20007ffe0ff */
[----:B--2---:R-:W-:Y:S02]  /*0ee0*/  IMAD R15, R15, R14, UR4 ;  /* 0x000000040f0f7e24 */ /* 0x004fe4000f8e020e */
[----:B---3--:R-:W-:-:S04]  /*0ef0*/  IMAD.WIDE R6, R19, 0x4, R6 ;  /* 0x0000000413067825 */ /* 0x008fc800078e0206 */
[----:B------:R-:W-:Y:S01]  /*0f00*/  IMAD R23, R23, R14, R14 ;  /* 0x0000000e17177224 */ /* 0x000fe200078e020e */
[----:B-1----:R-:W2:Y:S01]  /*0f10*/  LDG.E R16, desc[UR18][R6.64] ;  /* 0x0000001206107981 */ /* 0x002ea2000c1e1900 */
[----:B0-----:R-:W-:-:S03]  /*0f20*/  IMAD.WIDE R8, R21, 0x4, R8 ;  /* 0x0000000415087825 */ /* 0x001fc600078e0208 */
[----:B------:R-:W-:Y:S01]  /*0f30*/  IADD3 R23, PT, PT, R23, UR4, RZ ;  /* 0x0000000417177c10 */ /* 0x000fe2000fffe0ff */
[--C-:B----4-:R-:W-:Y:S01]  /*0f40*/  IMAD.WIDE R14, R15, 0x4, R2.reuse ;  /* 0x000000040f0e7825 */ /* 0x110fe200078e0202 */
[----:B------:R-:W2:Y:S03]  /*0f50*/  LDG.E R19, desc[UR18][R8.64] ;  /* 0x0000001208137981 */ /* 0x000ea6000c1e1900 */
[----:B------:R-:W-:Y:S01]  /*0f60*/  IMAD.WIDE R2, R23, 0x4, R2 ;  /* 0x0000000417027825 */ /* 0x000fe200078e0202 */
[----:B------:R-:W3:Y:S04]  /*0f70*/  LDG.E R20, desc[UR18][R6.64+0x4] ;  /* 0x0000041206147981 */ /* 0x000ee8000c1e1900 */
[----:B------:R-:W3:Y:S04]  /*0f80*/  LDG.E R21, desc[UR18][R8.64+0x4] ;  /* 0x0000041208157981 */ /* 0x000ee8000c1e1900 */
[----:B------:R-:W4:Y:S04]  /*0f90*/  LDG.E R14, desc[UR18][R14.64] ;  /* 0x000000120e0e7981 */ /* 0x000f28000c1e1900 */
[----:B------:R-:W5:Y:S01]  /*0fa0*/  LDG.E R2, desc[UR18][R2.64] ;  /* 0x0000001202027981 */ /* 0x000f62000c1e1900 */
[----:B------:R-:W-:-:S02]  /*0fb0*/  UIADD3 UR9, UPT, UPT, UR9, 0x2, URZ ;  /* 0x0000000209097890 */ /* 0x000fc4000fffe0ff */
[----:B------:R-:W-:Y:S01]  /*0fc0*/  UIADD3 UR8, UPT, UPT, UR8, 0x2, URZ ;  /* 0x0000000208087890 */ /* 0x000fe2000fffe0ff */
[----:B--2---:R-:W-:-:S04]  /*0fd0*/  FMUL R19, R16, R19 ;  /* 0x0000001310137220 */ /* 0x004fc80000400000 */
[----:B------:R-:W-:Y:S01]  /*0fe0*/  FADD R17, R17, R19 ;  /* 0x0000001311117221 */ /* 0x000fe20000000000 */
[----:B---3--:R-:W-:Y:S01]  /*0ff0*/  FMUL R21, R20, R21 ;  /* 0x0000001514157220 */ /* 0x008fe20000400000 */
[----:B----4-:R-:W-:-:S03]  /*1000*/  FFMA R0, R19, R14, R0 ;  /* 0x0000000e13007223 */ /* 0x010fc60000000000 */
[----:B------:R-:W-:Y:S01]  /*1010*/  FADD R17, R17, R21 ;  /* 0x0000001511117221 */ /* 0x000fe20000000000 */
[----:B-----5:R-:W-:-:S07]  /*1020*/  FFMA R0, R21, R2, R0 ;  /* 0x0000000215007223 */ /* 0x020fce0000000000 */
.L_x_30:
[----:B------:R-:W0:Y:S01]  /*1030*/  LDC R16, c[0x0][0x3a4] ;  /* 0x0000e900ff107b82 */ /* 0x000e220000000800 */
[----:B------:R-:W-:Y:S01]  /*1040*/  VIADD R15, R12, UR8 ;  /* 0x000000080c0f7c36 */ /* 0x000fe20008000000 */
[----:B------:R-:W-:Y:S01]  /*1050*/  IADD3 R21, PT, PT, R13, UR9, RZ ;  /* 0x000000090d157c10 */ /* 0x000fe2000fffe0ff */
[----:B------:R-:W-:-:S05]  /*1060*/  VIADD R19, R10, UR9 ;  /* 0x000000090a137c36 */ /* 0x000fca0008000000 */
[----:B------:R-:W2:Y:S08]  /*1070*/  LDC.64 R8, c[0x0][0x380] ;  /* 0x0000e000ff087b82 */ /* 0x000eb00000000a00 */
[----:B------:R-:W3:Y:S08]  /*1080*/  LDC.64 R6, c[0x0][0x388] ;  /* 0x0000e200ff067b82 */ /* 0x000ef00000000a00 */
[----:B------:R-:W4:Y:S01]  /*1090*/  LDC R23, c[0x0][0x3a8] ;  /* 0x0000ea00ff177b82 */ /* 0x000f220000000800 */
[----:B0-----:R-:W-:-:S04]  /*10a0*/  ISETP.GE.AND P0, PT, R15, R16, PT ;  /* 0x000000100f00720c */ /* 0x001fc80003f06270 */
[----:B------:R-:W-:Y:S02]  /*10b0*/  SEL R14, R16, RZ, P0 ;  /* 0x000000ff100e7207 */ /* 0x000fe40000000000 */
[----:B------:R-:W-:Y:S01]  /*10c0*/  ISETP.GE.AND P0, PT, R15, RZ, PT ;  /* 0x000000ff0f00720c */ /* 0x000fe20003f06270 */
[----:B------:R-:W0:Y:S01]  /*10d0*/  LDC.64 R2, c[0x0][0x390] ;  /* 0x0000e400ff027b82 */ /* 0x000e220000000a00 */
[----:B------:R-:W-:Y:S01]  /*10e0*/  IADD3 R14, PT, PT, -R14, RZ, RZ ;  /* 0x000000ff0e0e7210 */ /* 0x000fe20007ffe1ff */
[-C--:B------:R-:W-:Y:S02]  /*10f0*/  IMAD R15, R18, R16.reuse, R15 ;  /* 0x00000010120f7224 */ /* 0x080fe400078e020f */
[----:B--2---:R-:W-:Y:S01]  /*1100*/  IMAD.WIDE R8, R19, 0x4, R8 ;  /* 0x0000000413087825 */ /* 0x004fe200078e0208 */
[----:B------:R-:W-:-:S03]  /*1110*/  SEL R14, R14, R16, P0 ;  /* 0x000000100e0e7207 */ /* 0x000fc60000000000 */
[----:B---3--:R-:W-:Y:S02]  /*1120*/  IMAD.WIDE R6, R21, 0x4, R6 ;  /* 0x0000000415067825 */ /* 0x008fe400078e0206 */
[----:B-1----:R-:W2:Y:S02]  /*1130*/  LDG.E R8, desc[UR18][R8.64] ;  /* 0x0000001208087981 */ /* 0x002ea4000c1e1900 */
[----:B------:R-:W-:Y:S02]  /*1140*/  IMAD.IADD R14, R14, 0x1, R15 ;  /* 0x000000010e0e7824 */ /* 0x000fe400078e020f */
[----:B------:R-:W2:Y:S02]  /*1150*/  LDG.E R7, desc[UR18][R6.64] ;  /* 0x0000001206077981 */ /* 0x000ea4000c1e1900 */
[----:B----4-:R-:W-:-:S04]  /*1160*/  IMAD R15, R14, R23, UR4 ;  /* 0x000000040e0f7e24 */ /* 0x010fc8000f8e0217 */
[----:B0-----:R-:W-:-:S06]  /*1170*/  IMAD.WIDE R2, R15, 0x4, R2 ;  /* 0x000000040f027825 */ /* 0x001fcc00078e0202 */
[----:B------:R-:W3:Y:S01]  /*1180*/  LDG.E R2, desc[UR18][R2.64] ;  /* 0x0000001202027981 */ /* 0x000ee2000c1e1900 */
[----:B------:R-:W-:Y:S02]  /*1190*/  UISETP.NE.AND UP0, UPT, UR7, UR10, UPT ;  /* 0x0000000a0700728c */ /* 0x000fe4000bf05270 */
        /* <DEDUP_REMOVED lines=8> */
[----:B------:R-:W-:Y:S07]  /*1220*/  BSSY.RECONVERGENT B0, `(.L_x_32) ;  /* 0x000000c000007945 */ /* 0x000fee0003800200 */
[----:B------:R-:W1:Y:S01]  /*1230*/  FCHK P0, R0, R17 ;  /* 0x0000001100007302 */ /* 0x000e620000000000 */
[----:B0-----:R-:W-:-:S04]  /*1240*/  FFMA R3, -R17, R2, 1 ;  /* 0x3f80000011037423 */ /* 0x001fc80000000102 */
[----:B------:R-:W-:-:S04]  /*1250*/  FFMA R3, R2, R3, R2 ;  /* 0x0000000302037223 */ /* 0x000fc80000000002 */
[----:B------:R-:W-:-:S04]  /*1260*/  FFMA R2, R0, R3, RZ ;  /* 0x0000000300027223 */ /* 0x000fc800000000ff */
[----:B------:R-:W-:-:S04]  /*1270*/  FFMA R6, -R17, R2, R0 ;  /* 0x0000000211067223 */ /* 0x000fc80000000100 */
[----:B------:R-:W-:Y:S01]  /*1280*/  FFMA R7, R3, R6, R2 ;  /* 0x0000000603077223 */ /* 0x000fe20000000002 */
[----:B-1----:R-:W-:Y:S06]  /*1290*/  @!P0 BRA `(.L_x_33) ;  /* 0x0000000000108947 */ /* 0x002fec0003800000 */
[----:B------:R-:W-:Y:S02]  /*12a0*/  MOV R3, R17 ;  /* 0x0000001100037202 */ /* 0x000fe40000000f00 */
[----:B------:R-:W-:-:S07]  /*12b0*/  MOV R2, 0x12d0 ;  /* 0x000012d000027802 */ /* 0x000fce0000000f00 */
[----:B------:R-:W-:Y:S05]  /*12c0*/  CALL.REL.NOINC `($__internal_1_$__cuda_sm3x_div_rn_noftz_f32_slowpath) ;  /* 0x00000000002c7944 */ /* 0x000fea0003c00000 */
[----:B------:R-:W-:-:S07]  /*12d0*/  IMAD.MOV.U32 R7, RZ, RZ, R0 ;  /* 0x000000ffff077224 */ /* 0x000fce00078e0000 */
.L_x_33:
[----:B------:R-:W-:Y:S05]  /*12e0*/  BSYNC.RECONVERGENT B0 ;  /* 0x0000000000007941 */ /* 0x000fea0003800200 */
.L_x_32:
[----:B------:R-:W0:Y:S01]  /*12f0*/  LDC.64 R2, c[0x0][0x398] ;  /* 0x0000e600ff027b82 */ /* 0x000e220000000a00 */
[----:B------:R-:W-:Y:S01]  /*1300*/  IADD3 R9, PT, PT, R4, UR4, RZ ;  /* 0x0000000404097c10 */ /* 0x000fe2000fffe0ff */
[----:B------:R-:W1:Y:S01]  /*1310*/  LDCU UR5, c[0x0][0x3a8] ;  /* 0x00007500ff0577ac */ /* 0x000e620008000800 */
[----:B------:R-:W-:-:S04]  /*1320*/  UIADD3 UR4, UPT, UPT, UR4, 0x1, URZ ;  /* 0x0000000104047890 */ /* 0x000fc8000fffe0ff */
[----:B-1----:R-:W-:Y:S01]  /*1330*/  UISETP.NE.AND UP0, UPT, UR4, UR5, UPT ;  /* 0x000000050400728c */ /* 0x002fe2000bf05270 */
[----:B0-----:R-:W-:-:S05]  /*1340*/  IMAD.WIDE R2, R9, 0x4, R2 ;  /* 0x0000000409027825 */ /* 0x001fca00078e0202 */
[----:B------:R0:W-:Y:S03]  /*1350*/  STG.E desc[UR18][R2.64], R7 ;  /* 0x0000000702007986 */ /* 0x0001e6000c101912 */
[----:B------:R-:W-:Y:S05]  /*1360*/  BRA.U UP0, `(.L_x_34) ;  /* 0xfffffff100bc7547 */ /* 0x000fea000b83ffff */
[----:B------:R-:W-:Y:S05]  /*1370*/  EXIT ;  /* 0x000000000000794d */ /* 0x000fea0003800000 */
        .weak           $__internal_1_$__cuda_sm3x_div_rn_noftz_f32_slowpath
        .type           $__internal_1_$__cuda_sm3x_div_rn_noftz_f32_slowpath,@function
        .size           $__internal_1_$__cuda_sm3x_div_rn_noftz_f32_slowpath,(.L_x_92 - $__internal_1_$__cuda_sm3x_div_rn_noftz_f32_slowpath)
$__internal_1_$__cuda_sm3x_div_rn_noftz_f32_slowpath:
[----:B------:R-:W-:Y:S01]  /*1380*/  SHF.R.U32.HI R7, RZ, 0x17, R3 ;  /* 0x00000017ff077819 */ /* 0x000fe20000011603 */
[----:B------:R-:W-:Y:S01]  /*1390*/  BSSY.RECONVERGENT B1, `(.L_x_35) ;  /* 0x0000062000017945 */ /* 0x000fe20003800200 */
[----:B------:R-:W-:Y:S02]  /*13a0*/  SHF.R.U32.HI R6, RZ, 0x17, R0 ;  /* 0x00000017ff067819 */ /* 0x000fe40000011600 */
[----:B------:R-:W-:Y:S02]  /*13b0*/  LOP3.LUT R16, R7, 0xff, RZ, 0xc0, !PT ;  /* 0x000000ff07107812 */ /* 0x000fe400078ec0ff */
[----:B------:R-:W-:-:S03]  /*13c0*/  LOP3.LUT R13, R6, 0xff, RZ, 0xc0, !PT ;  /* 0x000000ff060d7812 */ /* 0x000fc600078ec0ff */
[----:B------:R-:W-:Y:S01]  /*13d0*/  VIADD R8, R16, 0xffffffff ;  /* 0xffffffff10087836 */ /* 0x000fe20000000000 */
[----:B------:R-:W-:-:S04]  /*13e0*/  IADD3 R7, PT, PT, R13, -0x1, RZ ;  /* 0xffffffff0d077810 */ /* 0x000fc80007ffe0ff */
        /* <DEDUP_REMOVED lines=22> */
[----:B------:R-:W-:Y:S01]  /*1550*/  @P0 MOV R6, RZ ;  /* 0x000000ff00060202 */ /* 0x000fe20000000f00 */
[----:B------:R-:W-:Y:S02]  /*1560*/  @!P0 IMAD.MOV.U32 R6, RZ, RZ, -0x40 ;  /* 0xffffffc0ff068424 */ /* 0x000fe400078e00ff */
[----:B------:R-:W-:Y:S01]  /*1570*/  @!P0 FFMA R0, R0, 1.84467440737095516160e+19, RZ ;  /* 0x5f80000000008823 */ /* 0x000fe200000000ff */
[----:B------:R-:W-:Y:S02]  /*1580*/  @!P1 FFMA R3, R3, 1.84467440737095516160e+19, RZ ;  /* 0x5f80000003039823 */ /* 0x000fe400000000ff */
[----:B------:R-:W-:-:S07]  /*1590*/  @!P1 IADD3 R6, PT, PT, R6, 0x40, RZ ;  /* 0x0000004006069810 */ /* 0x000fce0007ffe0ff */
.L_x_36:
[----:B------:R-:W-:Y:S01]  /*15a0*/  LEA R8, R16, 0xc0800000, 0x17 ;  /* 0xc080000010087811 */ /* 0x000fe200078eb8ff */
[----:B------:R-:W-:Y:S04]  /*15b0*/  BSSY.RECONVERGENT B2, `(.L_x_41) ;  /* 0x0000036000027945 */ /* 0x000fe80003800200 */
[----:B------:R-:W-:Y:S01]  /*15c0*/  IMAD.IADD R8, R3, 0x1, -R8 ;  /* 0x0000000103087824 */ /* 0x000fe200078e0a08 */
[----:B------:R-:W-:-:S03]  /*15d0*/  IADD3 R3, PT, PT, R13, -0x7f, RZ ;  /* 0xffffff810d037810 */ /* 0x000fc60007ffe0ff */
[----:B------:R-:W0:Y:S01]  /*15e0*/  MUFU.RCP R7, R8 ;  /* 0x0000000800077308 */ /* 0x000e220000001000 */
[----:B------:R-:W-:Y:S01]  /*15f0*/  FADD.FTZ R9, -R8, -RZ ;  /* 0x800000ff08097221 */ /* 0x000fe20000010100 */
[----:B------:R-:W-:-:S03]  /*1600*/  IMAD R0, R3, -0x800000, R0 ;  /* 0xff80000003007824 */ /* 0x000fc600078e0200 */
[----:B0-----:R-:W-:-:S04]  /*1610*/  FFMA R14, R7, R9, 1 ;  /* 0x3f800000070e7423 */ /* 0x001fc80000000009 */
[----:B------:R-:W-:-:S04]  /*1620*/  FFMA R18, R7, R14, R7 ;  /* 0x0000000e07127223 */ /* 0x000fc80000000007 */
[----:B------:R-:W-:-:S04]  /*1630*/  FFMA R7, R0, R18, RZ ;  /* 0x0000001200077223 */ /* 0x000fc800000000ff */
[----:B------:R-:W-:-:S04]  /*1640*/  FFMA R14, R9, R7, R0 ;  /* 0x00000007090e7223 */ /* 0x000fc80000000000 */
[----:B------:R-:W-:Y:S01]  /*1650*/  FFMA R13, R18, R14, R7 ;  /* 0x0000000e120d7223 */ /* 0x000fe20000000007 */
[----:B------:R-:W-:-:S03]  /*1660*/  IADD3 R7, PT, PT, R3, 0x7f, -R16 ;  /* 0x0000007f03077810 */ /* 0x000fc60007ffe810 */
[----:B------:R-:W-:Y:S02]  /*1670*/  FFMA R14, R9, R13, R0 ;  /* 0x0000000d090e7223 */ /* 0x000fe40000000000 */
[----:B------:R-:W-:Y:S02]  /*1680*/  IMAD.IADD R7, R7, 0x1, R6 ;  /* 0x0000000107077824 */ /* 0x000fe400078e0206 */
        /* <DEDUP_REMOVED lines=15> */
[C---:B------:R-:W-:Y:S01]  /*1780*/  IADD3 R8, PT, PT, R9.reuse, 0x20, RZ ;  /* 0x0000002009087810 */ /* 0x040fe20007ffe0ff */
[CCC-:B------:R-:W-:Y:S01]  /*1790*/  FFMA.RM R6, R18.reuse, R14.reuse, R13.reuse ;  /* 0x0000000e12067223 */ /* 0x1c0fe2000000400d */
[----:B------:R-:W-:Y:S02]  /*17a0*/  ISETP.NE.AND P2, PT, R9, RZ, PT ;  /* 0x000000ff0900720c */ /* 0x000fe40003f45270 */
[----:B------:R-:W-:Y:S01]  /*17b0*/  LOP3.LUT R7, R3, 0x7fffff, RZ, 0xc0, !PT ;  /* 0x007fffff03077812 */ /* 0x000fe200078ec0ff */
[----:B------:R-:W-:Y:S01]  /*17c0*/  FFMA.RP R3, R18, R14, R13 ;  /* 0x0000000e12037223 */ /* 0x000fe2000000800d */
[----:B------:R-:W-:Y:S01]  /*17d0*/  ISETP.NE.AND P1, PT, R9, RZ, PT ;  /* 0x000000ff0900720c */ /* 0x000fe20003f25270 */
[----:B------:R-:W-:Y:S01]  /*17e0*/  IMAD.MOV R9, RZ, RZ, -R9 ;  /* 0x000000ffff097224 */ /* 0x000fe200078e0a09 */
[----:B------:R-:W-:Y:S02]  /*17f0*/  LOP3.LUT R7, R7, 0x800000, RZ, 0xfc, !PT ;  /* 0x0080000007077812 */ /* 0x000fe400078efcff */
[----:B------:R-:W-:-:S02]  /*1800*/  FSETP.NEU.FTZ.AND P0, PT, R3, R6, PT ;  /* 0x000000060300720b */ /* 0x000fc40003f1d000 */
[----:B------:R-:W-:Y:S02]  /*1810*/  SHF.L.U32 R8, R7, R8, RZ ;  /* 0x0000000807087219 */ /* 0x000fe400000006ff */
[----:B------:R-:W-:Y:S02]  /*1820*/  SEL R6, R9, RZ, P2 ;  /* 0x000000ff09067207 */ /* 0x000fe40001000000 */
[----:B------:R-:W-:Y:S02]  /*1830*/  ISETP.NE.AND P1, PT, R8, RZ, P1 ;  /* 0x000000ff0800720c */ /* 0x000fe40000f25270 */
[----:B------:R-:W-:Y:S02]  /*1840*/  SHF.R.U32.HI R6, RZ, R6, R7 ;  /* 0x00000006ff067219 */ /* 0x000fe40000011607 */
[----:B------:R-:W-:Y:S02]  /*1850*/  PLOP3.LUT P0, PT, P0, P1, PT, 0xf8, 0x8f ;  /* 0x00000000008f781c */ /* 0x000fe40000703f70 */
[----:B------:R-:W-:-:S02]  /*1860*/  SHF.R.U32.HI R8, RZ, 0x1, R6 ;  /* 0x00000001ff087819 */ /* 0x000fc40000011606 */
[----:B------:R-:W-:-:S04]  /*1870*/  SEL R3, RZ, 0x1, !P0 ;  /* 0x00000001ff037807 */ /* 0x000fc80004000000 */
[----:B------:R-:W-:-:S04]  /*1880*/  LOP3.LUT R3, R3, 0x1, R8, 0xf8, !PT ;  /* 0x0000000103037812 */ /* 0x000fc800078ef808 */
[----:B------:R-:W-:-:S04]  /*1890*/  LOP3.LUT R3, R3, R6, RZ, 0xc0, !PT ;  /* 0x0000000603037212 */ /* 0x000fc800078ec0ff */
[----:B------:R-:W-:-:S04]  /*18a0*/  IADD3 R3, PT, PT, R8, R3, RZ ;  /* 0x0000000308037210 */ /* 0x000fc80007ffe0ff */
[----:B------:R-:W-:Y:S01]  /*18b0*/  LOP3.LUT R0, R3, R0, RZ, 0xfc, !PT ;  /* 0x0000000003007212 */ /* 0x000fe200078efcff */
[----:B------:R-:W-:Y:S06]  /*18c0*/  BRA `(.L_x_44) ;  /* 0x0000000000107947 */ /* 0x000fec0003800000 */
.L_x_43:
[----:B------:R-:W-:-:S04]  /*18d0*/  LOP3.LUT R0, R0, 0x80000000, RZ, 0xc0, !PT ;  /* 0x8000000000007812 */ /* 0x000fc800078ec0ff */
[----:B------:R-:W-:Y:S01]  /*18e0*/  LOP3.LUT R0, R0, 0x7f800000, RZ, 0xfc, !PT ;  /* 0x7f80000000007812 */ /* 0x000fe200078efcff */
[----:B------:R-:W-:Y:S06]  /*18f0*/  BRA `(.L_x_44) ;  /* 0x0000000000047947 */ /* 0x000fec0003800000 */
.L_x_42:
[----:B------:R-:W-:-:S07]  /*1900*/  IMAD R0, R7, 0x800000, R0 ;  /* 0x0080000007007824 */ /* 0x000fce00078e0200 */
.L_x_44:
[----:B------:R-:W-:Y:S05]  /*1910*/  BSYNC.RECONVERGENT B2 ;  /* 0x0000000000027941 */ /* 0x000fea0003800200 */
.L_x_41:
[----:B------:R-:W-:Y:S05]  /*1920*/  BRA `(.L_x_45) ;  /* 0x0000000000207947 */ /* 0x000fea0003800000 */
.L_x_40:
[----:B------:R-:W-:-:S04]  /*1930*/  LOP3.LUT R0, R3, 0x80000000, R0, 0x48, !PT ;  /* 0x8000000003007812 */ /* 0x000fc800078e4800 */
[----:B------:R-:W-:Y:S01]  /*1940*/  LOP3.LUT R0, R0, 0x7f800000, RZ, 0xfc, !PT ;  /* 0x7f80000000007812 */ /* 0x000fe200078efcff */
[----:B------:R-:W-:Y:S06]  /*1950*/  BRA `(.L_x_45) ;  /* 0x0000000000147947 */ /* 0x000fec0003800000 */
.L_x_39:
[----:B------:R-:W-:Y:S01]  /*1960*/  LOP3.LUT R0, R3, 0x80000000, R0, 0x48, !PT ;  /* 0x8000000003007812 */ /* 0x000fe200078e4800 */
[----:B------:R-:W-:Y:S06]  /*1970*/  BRA `(.L_x_45) ;  /* 0x00000000000c7947 */ /* 0x000fec0003800000 */
.L_x_38:
[----:B------:R-:W0:Y:S01]  /*1980*/  MUFU.RSQ R0, -QNAN ;  /* 0xffc0000000007908 */ /* 0x000e220000001400 */
[----:B------:R-:W-:Y:S05]  /*1990*/  BRA `(.L_x_45) ;  /* 0x0000000000047947 */ /* 0x000fea0003800000 */
.L_x_37:
[----:B------:R-:W-:-:S07]  /*19a0*/  FADD.FTZ R0, R0, R3 ;  /* 0x0000000300007221 */ /* 0x000fce0000010000 */
.L_x_45:
[----:B------:R-:W-:Y:S05]  /*19b0*/  BSYNC.RECONVERGENT B1 ;  /* 0x0000000000017941 */ /* 0x000fea0003800200 */
.L_x_35:
[----:B------:R-:W-:-:S04]  /*19c0*/  HFMA2 R3, -RZ, RZ, 0, 0 ;  /* 0x00000000ff037431 */ /* 0x000fc800000001ff */
[----:B0-----:R-:W-:Y:S05]  /*19d0*/  RET.REL.NODEC R2 `(_Z13calcAWCostL2RPfS_S_S_iiii) ;  /* 0xffffffe402887950 */ /* 0x001fea0003c3ffff */
.L_x_46:
        /* <DEDUP_REMOVED lines=10> */
.L_x_92:


//--------------------- .text._Z14computeWeightsPfS_PKhfiii --------------------------
	.section	.text._Z14computeWeightsPfS_PKhfiii,"ax",@progbits
	.align	128
        .global         _Z14computeWeightsPfS_PKhfiii
        .type           _Z14computeWeightsPfS_PKhfiii,@function
        .size           _Z14computeWeightsPfS_PKhfiii,(.L_x_94 - _Z14computeWeightsPfS_PKhfiii)
        .other          _Z14computeWeightsPfS_PKhfiii,@"STO_CUDA_ENTRY STV_DEFAULT"
_Z14computeWeightsPfS_PKhfiii:
.text._Z14computeWeightsPfS_PKhfiii:
[----:B------:R-:W-:Y:S01]  /*0000*/  LDC R1, c[0x0][0x37c] ;  /* 0x0000df00ff017b82 */ /* 0x000fe20000000800 */
[----:B------:R-:W0:Y:S01]  /*0010*/  S2R R3, SR_TID.X ;  /* 0x0000000000037919 */ /* 0x000e220000002100 */
[----:B------:R-:W1:Y:S06]  /*0020*/  LDCU.64 UR8, c[0x0][0x3a0] ;  /* 0x00007400ff0877ac */ /* 0x000e6c0008000a00 */
[----:B------:R-:W0:Y:S01]  /*0030*/  S2UR UR4, SR_CTAID.X ;  /* 0x00000000000479c3 */ /* 0x000e220000002500 */
[----:B------:R-:W2:Y:S07]  /*0040*/  S2R R5, SR_TID.Y ;  /* 0x0000000000057919 */ /* 0x000eae0000002200 */
[----:B------:R-:W0:Y:S08]  /*0050*/  LDC R0, c[0x0][0x360] ;  /* 0x0000d800ff007b82 */ /* 0x000e300000000800 */
[----:B------:R-:W2:Y:S01]  /*0060*/  S2UR UR5, SR_CTAID.Y ;  /* 0x00000000000579c3 */ /* 0x000ea20000002600 */
[----:B-1----:R-:W-:-:S07]  /*0070*/  ISETP.LE.AND P0, PT, RZ, UR9, PT ;  /* 0x00000009ff007c0c */ /* 0x002fce000bf03270 */
[----:B------:R-:W2:Y:S01]  /*0080*/  LDC R2, c[0x0][0x364] ;  /* 0x0000d900ff027b82 */ /* 0x000ea20000000800 */
[----:B0-----:R-:W-:Y:S02]  /*0090*/  IMAD R0, R0, UR4, R3 ;  /* 0x0000000400007c24 */ /* 0x001fe4000f8e0203 */
[----:B--2---:R-:W-:Y:S01]  /*00a0*/  IMAD R3, R2, UR5, R5 ;  /* 0x0000000502037c24 */ /* 0x004fe2000f8e0205 */
[----:B------:R-:W0:Y:S03]  /*00b0*/  LDCU.64 UR4, c[0x0][0x390] ;  /* 0x00007200ff0477ac */ /* 0x000e260008000a00 */
[----:B------:R-:W-:Y:S01]  /*00c0*/  IMAD R2, R3, UR8, R0 ;  /* 0x0000000803027c24 */ /* 0x000fe2000f8e0200 */
[----:B0-----:R-:W-:Y:S06]  /*00d0*/  @!P0 EXIT ;  /* 0x000000000000894d */ /* 0x001fec0003800000 */
[----:B------:R-:W-:Y:S01]  /*00e0*/  IMAD R4, R2, 0x3, RZ ;  /* 0x0000000302047824 */ /* 0x000fe200078e02ff */
[----:B------:R-:W0:Y:S04]  /*00f0*/  LDCU.64 UR10, c[0x0][0x358] ;  /* 0x00006b00ff0a77ac */ /* 0x000e280008000a00 */
[----:B------:R-:W-:Y:S01]  /*0100*/  IADD3 R8, P0, PT, R4, UR4, RZ ;  /* 0x0000000404087c10 */ /* 0x000fe2000ff1e0ff */
[----:B------:R-:W-:-:S03]  /*0110*/  USHF.L.U32 UR4, UR9, 0x1, URZ ;  /* 0x0000000109047899 */ /* 0x000fc600080006ff */
[----:B------:R-:W-:Y:S01]  /*0120*/  LEA.HI.X.SX32 R9, R4, UR5, 0x1, P0 ;  /* 0x0000000504097c11 */ /* 0x000fe200080f0eff */
[----:B------:R-:W-:Y:S02]  /*0130*/  UIADD3 UR5, UPT, UPT, UR4, 0x1, URZ ;  /* 0x0000000104057890 */ /* 0x000fe4000fffe0ff */
[----:B------:R-:W-:Y:S01]  /*0140*/  UIMAD UR6, UR4, UR4, UR4 ;  /* 0x00000004040672a4 */ /* 0x000fe2000f8e0204 */
[----:B------:R-:W-:-:S03]  /*0150*/  IADD3 R7, PT, PT, R0, -UR9, RZ ;  /* 0x8000000900077c10 */ /* 0x000fc6000fffe0ff */
[----:B------:R-:W-:Y:S01]  /*0160*/  UIADD3 UR6, UPT, UPT, UR5, UR6, URZ ;  /* 0x0000000605067290 */ /* 0x000fe2000fffe0ff */
[C---:B------:R-:W-:Y:S01]  /*0170*/  ISETP.GE.AND P0, PT, R7.reuse, UR8, PT ;  /* 0x0000000807007c0c */ /* 0x040fe2000bf06270 */
[----:B0-----:R-:W5:Y:S04]  /*0180*/  LDG.E.U8 R4, desc[UR10][R8.64] ;  /* 0x0000000a08047981 */ /* 0x001f68000c1e1100 */
[----:B------:R-:W5:Y:S04]  /*0190*/  LDG.E.U8 R5, desc[UR10][R8.64+0x1] ;  /* 0x0000010a08057981 */ /* 0x000f68000c1e1100 */
[----:B------:R0:W5:Y:S01]  /*01a0*/  LDG.E.U8 R6, desc[UR10][R8.64+0x2] ;  /* 0x0000020a08067981 */ /* 0x000162000c1e1100 */
[C---:B------:R-:W-:Y:S01]  /*01b0*/  ISETP.LT.OR P0, PT, R7.reuse, RZ, P0 ;  /* 0x000000ff0700720c */ /* 0x040fe20000701670 */
[----:B------:R-:W-:Y:S01]  /*01c0*/  UIADD3 UR7, UPT, UPT, -UR9, URZ, URZ ;  /* 0x000000ff09077290 */ /* 0x000fe2000fffe1ff */
[----:B------:R-:W-:Y:S01]  /*01d0*/  IADD3 R10, PT, PT, R7, 0x1, RZ ;  /* 0x00000001070a7810 */ /* 0x000fe20007ffe0ff */
[----:B------:R-:W-:-:S02]  /*01e0*/  ULOP3.LUT UR9, UR4, 0x6, URZ, 0xc0, !UPT ;  /* 0x0000000604097892 */ /* 0x000fc4000f8ec0ff */
[----:B------:R-:W-:Y:S02]  /*01f0*/  UIADD3 UR8, UPT, UPT, -UR4, URZ, URZ ;  /* 0x000000ff04087290 */ /* 0x000fe4000fffe1ff */
[----:B------:R-:W-:Y:S01]  /*0200*/  ULOP3.LUT UR5, UR5, 0xfffffff8, URZ, 0xc0, !UPT ;  /* 0xfffffff805057892 */ /* 0x000fe2000f8ec0ff */
[----:B0-----:R-:W-:Y:S02]  /*0210*/  IMAD R8, R2, UR6, RZ ;  /* 0x0000000602087c24 */ /* 0x001fe4000f8e02ff */
[----:B------:R-:W-:Y:S02]  /*0220*/  IMAD.MOV.U32 R9, RZ, RZ, RZ ;  /* 0x000000ffff097224 */ /* 0x000fe400078e00ff */
[----:B------:R-:W-:-:S07]  /*0230*/  VIADD R11, R8, 0x1 ;  /* 0x00000001080b7836 */ /* 0x000fce0000000000 */
.L_x_77:
[----:B0-----:R-:W0:Y:S01]  /*0240*/  LDCU UR4, c[0x0][0x39c] ;  /* 0x00007380ff0477ac */ /* 0x001e220008000800 */
[----:B-1----:R-:W1:Y:S01]  /*0250*/  LDC R0, c[0x0][0x3a4] ;  /* 0x0000e900ff007b82 */ /* 0x002e620000000800 */
[----:B------:R-:W-:Y:S01]  /*0260*/  IADD3 R12, PT, PT, R3, UR7, RZ ;  /* 0x00000007030c7c10 */ /* 0x000fe2000fffe0ff */
[----:B------:R-:W-:Y:S01]  /*0270*/  BSSY.RECONVERGENT B0, `(.L_x_47) ;  /* 0x0000118000007945 */ /* 0x000fe20003800200 */
[----:B--2---:R-:W2:Y:S01]  /*0280*/  LDCU UR6, c[0x0][0x3a0] ;  /* 0x00007400ff0677ac */ /* 0x004ea20008000800 */
[----:B------:R-:W-:Y:S01]  /*0290*/  IMAD.MOV.U32 R13, RZ, RZ, R9 ;  /* 0x000000ffff0d7224 */ /* 0x000fe200078e0009 */
[C---:B------:R-:W-:Y:S01]  /*02a0*/  ISETP.GE.AND P1, PT, R12.reuse, RZ, PT ;  /* 0x000000ff0c00720c */ /* 0x040fe20003f26270 */
[----:B------:R-:W3:Y:S01]  /*02b0*/  LDCU.64 UR16, c[0x0][0x390] ;  /* 0x00007200ff1077ac */ /* 0x000ee20008000a00 */
[----:B------:R-:W4:Y:S02]  /*02c0*/  LDCU.64 UR12, c[0x0][0x380] ;  /* 0x00007000ff0c77ac */ /* 0x000f240008000a00 */
[----:B0-----:R-:W-:-:S02]  /*02d0*/  ISETP.GE.OR P1, PT, R12, UR4, !P1 ;  /* 0x000000040c007c0c */ /* 0x001fc4000cf26670 */
[----:B-1----:R-:W-:Y:S01]  /*02e0*/  ISETP.NE.AND P3, PT, R0, UR7, PT ;  /* 0x0000000700007c0c */ /* 0x002fe2000bf65270 */
[----:B------:R-:W-:-:S10]  /*02f0*/  UIADD3 UR7, UPT, UPT, UR7, 0x1, URZ ;  /* 0x0000000107077890 */ /* 0x000fd4000fffe0ff */
[----:B--234-:R-:W-:Y:S05]  /*0300*/  @P1 BRA `(.L_x_48) ;  /* 0x0000000c009c1947 */ /* 0x01cfea0003800000 */
[----:B------:R-:W0:Y:S01]  /*0310*/  LDC R0, c[0x0][0x398] ;  /* 0x0000e600ff007b82 */ /* 0x000e220000000800 */
[----:B------:R-:W-:Y:S04]  /*0320*/  BSSY.RECONVERGENT B1, `(.L_x_49) ;  /* 0x0000048000017945 */ /* 0x000fe80003800200 */
[----:B------:R-:W-:Y:S05]  /*0330*/  @P0 BRA `(.L_x_50) ;  /* 0x0000000400080947 */ /* 0x000fea0003800000 */
[----:B------:R-:W1:Y:S01]  /*0340*/  LDCU UR4, c[0x0][0x3a0] ;  /* 0x00007400ff0477ac */ /* 0x000e620008000800 */
[----:B------:R-:W2:Y:S01]  /*0350*/  LDCU.64 UR14, c[0x0][0x390] ;  /* 0x00007200ff0e77ac */ /* 0x000ea20008000a00 */
[----:B-1----:R-:W-:-:S04]  /*0360*/  IMAD R2, R12, UR4, R7 ;  /* 0x000000040c027c24 */ /* 0x002fc8000f8e0207 */
[----:B------:R-:W-:-:S05]  /*0370*/  IMAD R2, R2, 0x3, RZ ;  /* 0x0000000302027824 */ /* 0x000fca00078e02ff */
[----:B--2---:R-:W-:-:S04]  /*0380*/  IADD3 R14, P1, PT, R2, UR14, RZ ;  /* 0x0000000e020e7c10 */ /* 0x004fc8000ff3e0ff */
[----:B------:R-:W-:-:S05]  /*0390*/  LEA.HI.X.SX32 R15, R2, UR15, 0x1, P1 ;  /* 0x0000000f020f7c11 */ /* 0x000fca00088f0eff */
[----:B------:R-:W2:Y:S04]  /*03a0*/  LDG.E.U8 R2, desc[UR10][R14.64+0x1] ;  /* 0x0000010a0e027981 */ /* 0x000ea8000c1e1100 */
[----:B------:R-:W3:Y:S04]  /*03b0*/  LDG.E.U8 R9, desc[UR10][R14.64] ;  /* 0x0000000a0e097981 */ /* 0x000ee8000c1e1100 */
[----:B------:R-:W4:Y:S01]  /*03c0*/  LDG.E.U8 R17, desc[UR10][R14.64+0x2] ;  /* 0x0000020a0e117981 */ /* 0x000f22000c1e1100 */
[----:B------:R-:W-:Y:S01]  /*03d0*/  BSSY.RECONVERGENT B2, `(.L_x_51) ;  /* 0x0000016000027945 */ /* 0x000fe20003800200 */
[----:B--2--5:R-:W-:Y:S01]  /*03e0*/  IADD3 R2, PT, PT, R5, -R2, RZ ;  /* 0x8000000205027210 */ /* 0x024fe20007ffe0ff */
[----:B---3--:R-:W-:-:S03]  /*03f0*/  IMAD.IADD R9, R4, 0x1, -R9 ;  /* 0x0000000104097824 */ /* 0x008fc600078e0a09 */
[----:B------:R-:W-:Y:S02]  /*0400*/  I2FP.F32.S32 R2, R2 ;  /* 0x0000000200027245 */ /* 0x000fe40000201400 */
[----:B----4-:R-:W-:Y:S02]  /*0410*/  IADD3 R17, PT, PT, R6, -R17, RZ ;  /* 0x8000001106117210 */ /* 0x010fe40007ffe0ff */
[----:B------:R-:W-:Y:S01]  /*0420*/  I2FP.F32.S32 R9, R9 ;  /* 0x0000000900097245 */ /* 0x000fe20000201400 */
[----:B------:R-:W-:Y:S01]  /*0430*/  FMUL R2, R2, R2 ;  /* 0x0000000202027220 */ /* 0x000fe20000400000 */
[----:B------:R-:W-:-:S03]  /*0440*/  I2FP.F32.S32 R17, R17 ;  /* 0x0000001100117245 */ /* 0x000fc60000201400 */
[----:B------:R-:W-:-:S04]  /*0450*/  FFMA R2, R9, R9, R2 ;  /* 0x0000000909027223 */ /* 0x000fc80000000002 */
[----:B------:R-:W-:-:S04]  /*0460*/  FFMA R16, R17, R17, R2 ;  /* 0x0000001111107223 */ /* 0x000fc80000000002 */
[----:B------:R-:W-:Y:S01]  /*0470*/  VIADD R2, R16, 0xf3000000 ;  /* 0xf300000010027836 */ /* 0x000fe20000000000 */
[----:B------:R1:W2:Y:S04]  /*0480*/  MUFU.RSQ R9, R16 ;  /* 0x0000001000097308 */ /* 0x0002a80000001400 */
[----:B------:R-:W-:-:S13]  /*0490*/  ISETP.GT.U32.AND P1, PT, R2, 0x727fffff, PT ;  /* 0x727fffff0200780c */ /* 0x000fda0003f24070 */
[----:B-12---:R-:W-:Y:S05]  /*04a0*/  @!P1 BRA `(.L_x_52) ;  /* 0x0000000000109947 */ /* 0x006fea0003800000 */
[----:B------:R-:W-:Y:S02]  /*04b0*/  MOV R2, R16 ;  /* 0x0000001000027202 */ /* 0x000fe40000000f00 */
[----:B------:R-:W-:-:S07]  /*04c0*/  MOV R22, 0x4e0 ;  /* 0x000004e000167802 */ /* 0x000fce0000000f00 */
[----:B0-----:R-:W-:Y:S05]  /*04d0*/  CALL.REL.NOINC `($__internal_2_$__cuda_sm20_sqrt_rn_f32_slowpath) ;  /* 0x0000000c00d07944 */ /* 0x001fea0003c00000 */
[----:B------:R-:W-:Y:S05]  /*04e0*/  BRA `(.L_x_53) ;  /* 0x0000000000107947 */ /* 0x000fea0003800000 */
.L_x_52:
[----:B------:R-:W-:Y:S01]  /*04f0*/  FMUL.FTZ R25, R16, R9 ;  /* 0x0000000910197220 */ /* 0x000fe20000410000 */
[----:B------:R-:W-:-:S03]  /*0500*/  FMUL.FTZ R9, R9, 0.5 ;  /* 0x3f00000009097820 */ /* 0x000fc60000410000 */
[----:B------:R-:W-:-:S04]  /*0510*/  FFMA R2, -R25, R25, R16 ;  /* 0x0000001919027223 */ /* 0x000fc80000000110 */
[----:B------:R-:W-:-:S07]  /*0520*/  FFMA R25, R2, R9, R25 ;  /* 0x0000000902197223 */ /* 0x000fce0000000019 */
.L_x_53:
[----:B------:R-:W-:Y:S05]  /*0530*/  BSYNC.RECONVERGENT B2 ;  /* 0x0000000000027941 */ /* 0x000fea0003800200 */
.L_x_51:
[----:B------:R-:W1:Y:S08]  /*0540*/  LDC.64 R14, c[0x0][0x388] ;  /* 0x0000e200ff0e7b82 */ /* 0x000e700000000a00 */
[----:B------:R-:W2:Y:S01]  /*0550*/  LDC R18, c[0x0][0x398] ;  /* 0x0000e600ff127b82 */ /* 0x000ea20000000800 */
[----:B-1----:R-:W-:-:S05]  /*0560*/  IMAD.WIDE R14, R13, 0x4, R14 ;  /* 0x000000040d0e7825 */ /* 0x002fca00078e020e */
[----:B------:R1:W5:Y:S01]  /*0570*/  LDG.E R9, desc[UR10][R14.64] ;  /* 0x0000000a0e097981 */ /* 0x000362000c1e1900 */
[----:B------:R-:W-:Y:S01]  /*0580*/  BSSY.RECONVERGENT B2, `(.L_x_54) ;  /* 0x000000d000027945 */ /* 0x000fe20003800200 */
[----:B--2---:R-:W2:Y:S08]  /*0590*/  MUFU.RCP R2, R18 ;  /* 0x0000001200027308 */ /* 0x004eb00000001000 */
[----:B------:R-:W3:Y:S01]  /*05a0*/  FCHK P1, -R25, R18 ;  /* 0x0000001219007302 */ /* 0x000ee20000020100 */
[----:B--2---:R-:W-:-:S04]  /*05b0*/  FFMA R17, R2, -R18, 1 ;  /* 0x3f80000002117423 */ /* 0x004fc80000000812 */
[----:B------:R-:W-:-:S04]  /*05c0*/  FFMA R2, R2, R17, R2 ;  /* 0x0000001102027223 */ /* 0x000fc80000000002 */
[----:B------:R-:W-:-:S04]  /*05d0*/  FFMA R16, R2, -R25, RZ ;  /* 0x8000001902107223 */ /* 0x000fc800000000ff */
[----:B------:R-:W-:-:S04]  /*05e0*/  FFMA R17, R16, -R18, -R25 ;  /* 0x8000001210117223 */ /* 0x000fc80000000819 */
[----:B------:R-:W-:Y:S01]  /*05f0*/  FFMA R2, R2, R17, R16 ;  /* 0x0000001102027223 */ /* 0x000fe20000000010 */
[----:B-1-3--:R-:W-:Y:S06]  /*0600*/  @!P1 BRA `(.L_x_55) ;  /* 0x0000000000109947 */ /* 0x00afec0003800000 */
[----:B------:R-:W-:Y:S01]  /*0610*/  FADD R25, -R25, -RZ ;  /* 0x800000ff19197221 */ /* 0x000fe20000000100 */
[----:B------:R-:W-:-:S07]  /*0620*/  MOV R2, 0x640 ;  /* 0x0000064000027802 */ /* 0x000fce0000000f00 */
[----:B0----5:R-:W-:Y:S05]  /*0630*/  CALL.REL.NOINC `($__internal_3_$__cuda_sm3x_div_rn_noftz_f32_slowpath) ;  /* 0x0000000c00d07944 */ /* 0x021fea0003c00000 */
[----:B------:R-:W-:-:S07]  /*0640*/  IMAD.MOV.U32 R2, RZ, RZ, R24 ;  /* 0x000000ffff027224 */ /* 0x000fce00078e0018 */
.L_x_55:
[----:B------:R-:W-:Y:S05]  /*0650*/  BSYNC.RECONVERGENT B2 ;  /* 0x0000000000027941 */ /* 0x000fea0003800200 */
.L_x_54:
[----:B------:R-:W-:Y:S02]  /*0660*/  HFMA2 R15, -RZ, RZ, 0.96630859375, -0.0022525787353515625 ;  /* 0x3bbb989dff0f7431 */ /* 0x000fe400000001ff */
[----:B------:R-:W-:Y:S02]  /*0670*/  IMAD.MOV.U32 R17, RZ, RZ, 0x437c0000 ;  /* 0x437c0000ff117424 */ /* 0x000fe400078e00ff */
[----:B------:R-:W-:Y:S02]  /*0680*/  IMAD.IADD R19, R8, 0x1, R13 ;  /* 0x0000000108137824 */ /* 0x000fe400078e020d */
[----:B------:R-:W-:-:S04]  /*0690*/  FFMA.SAT R14, R2, R15, 0.5 ;  /* 0x3f000000020e7423 */ /* 0x000fc8000000200f */
[----:B------:R-:W-:-:S04]  /*06a0*/  FFMA.RM R16, R14, R17, 12582913 ;  /* 0x4b4000010e107423 */ /* 0x000fc80000004011 */
[C---:B------:R-:W-:Y:S01]  /*06b0*/  FADD R15, R16.reuse, -12583039 ;  /* 0xcb40007f100f7421 */ /* 0x040fe20000000000 */
[----:B------:R-:W-:-:S03]  /*06c0*/  SHF.L.U32 R16, R16, 0x17, RZ ;  /* 0x0000001710107819 */ /* 0x000fc600000006ff */
[C---:B------:R-:W-:Y:S02]  /*06d0*/  FFMA R17, R2.reuse, 1.4426950216293334961, -R15 ;  /* 0x3fb8aa3b02117823 */ /* 0x040fe4000000080f */
[----:B------:R-:W1:Y:S02]  /*06e0*/  LDC.64 R14, c[0x0][0x380] ;  /* 0x0000e000ff0e7b82 */ /* 0x000e640000000a00 */
[----:B------:R-:W-:-:S06]  /*06f0*/  FFMA R17, R2, 1.925963033500011079e-08, R17 ;  /* 0x32a5706002117823 */ /* 0x000fcc0000000011 */
[----:B------:R-:W2:Y:S01]  /*0700*/  MUFU.EX2 R17, R17 ;  /* 0x0000001100117308 */ /* 0x000ea20000000800 */
[----:B-1----:R-:W-:-:S04]  /*0710*/  IMAD.WIDE R14, R19, 0x4, R14 ;  /* 0x00000004130e7825 */ /* 0x002fc800078e020e */
[----:B--2---:R-:W-:-:S04]  /*0720*/  FMUL R16, R16, R17 ;  /* 0x0000001110107220 */ /* 0x004fc80000400000 */
[----:B-----5:R-:W-:-:S05]  /*0730*/  FMUL R9, R9, R16 ;  /* 0x0000001009097220 */ /* 0x020fca0000400000 */
[----:B------:R2:W-:Y:S01]  /*0740*/  STG.E desc[UR10][R14.64], R9 ;  /* 0x000000090e007986 */ /* 0x0005e2000c10190a */
[----:B------:R-:W-:Y:S05]  /*0750*/  BRA `(.L_x_56) ;  /* 0x0000000000107947 */ /* 0x000fea0003800000 */
.L_x_50:
[----:B------:R-:W1:Y:S01]  /*0760*/  LDC.64 R14, c[0x0][0x380] ;  /* 0x0000e000ff0e7b82 */ /* 0x000e620000000a00 */
[----:B------:R-:W-:-:S05]  /*0770*/  IADD3 R9, PT, PT, R8, R13, RZ ;  /* 0x0000000d08097210 */ /* 0x000fca0007ffe0ff */
[----:B-1----:R-:W-:-:S05]  /*0780*/  IMAD.WIDE R14, R9, 0x4, R14 ;  /* 0x00000004090e7825 */ /* 0x002fca00078e020e */
[----:B------:R1:W-:Y:S02]  /*0790*/  STG.E desc[UR10][R14.64], RZ ;  /* 0x000000ff0e007986 */ /* 0x0003e4000c10190a */
.L_x_56:
[----:B------:R-:W-:Y:S05]  /*07a0*/  BSYNC.RECONVERGENT B1 ;  /* 0x0000000000017941 */ /* 0x000fea0003800200 */
.L_x_49:
[----:B------:R-:W3:Y:S01]  /*07b0*/  LDCU UR4, c[0x0][0x3a4] ;  /* 0x00007480ff0477ac */ /* 0x000ee20008000800 */
[----:B--2---:R-:W-:Y:S01]  /*07c0*/  VIADD R9, R13, 0x1 ;  /* 0x000000010d097836 */ /* 0x004fe20000000000 */
[----:B---3--:R-:W-:-:S09]  /*07d0*/  UISETP.NE.AND UP0, UPT, UR4, URZ, UPT ;  /* 0x000000ff0400728c */ /* 0x008fd2000bf05270 */
[----:B------:R-:W-:Y:S05]  /*07e0*/  BRA.U !UP0, `(.L_x_57) ;  /* 0x0000000d08007547 */ /* 0x000fea000b800000 */
[----:B------:R-:W2:Y:S01]  /*07f0*/  LDCU UR4, c[0x0][0x3a0] ;  /* 0x00007400ff0477ac */ /* 0x000ea20008000800 */
[----:B------:R-:W-:Y:S01]  /*0800*/  IMAD.MOV.U32 R18, RZ, RZ, R10 ;  /* 0x000000ffff127224 */ /* 0x000fe200078e000a */
[----:B------:R-:W-:Y:S01]  /*0810*/  MOV R19, UR8 ;  /* 0x0000000800137c02 */ /* 0x000fe20008000f00 */
[----:B--2---:R-:W-:Y:S01]  /*0820*/  IMAD R20, R12, UR4, R7 ;  /* 0x000000040c147c24 */ /* 0x004fe2000f8e0207 */
[----:B------:R-:W-:-:S03]  /*0830*/  IADD3 R12, PT, PT, R11, R13, RZ ;  /* 0x0000000d0b0c7210 */ /* 0x000fc60007ffe0ff */
[----:B------:R-:W-:-:S07]  /*0840*/  IMAD R20, R20, 0x3, RZ ;  /* 0x0000000314147824 */ /* 0x000fce00078e02ff */
.L_x_73:
[----:B-12---:R-:W1:Y:S01]  /*0850*/  LDC.64 R14, c[0x0][0x380] ;  /* 0x0000e000ff0e7b82 */ /* 0x006e620000000a00 */
[C---:B------:R-:W-:Y:S01]  /*0860*/  ISETP.GE.AND P1, PT, R18.reuse, UR6, PT ;  /* 0x0000000612007c0c */ /* 0x040fe2000bf26270 */
[----:B------:R-:W-:Y:S03]  /*0870*/  BSSY.RECONVERGENT B1, `(.L_x_58) ;  /* 0x0000040000017945 */ /* 0x000fe60003800200 */
[----:B------:R-:W-:-:S03]  /*0880*/  ISETP.GT.AND P1, PT, R18, -0x1, !P1 ;  /* 0xffffffff1200780c */ /* 0x000fc60004f24270 */
[----:B------:R-:W2:Y:S01]  /*0890*/  LDC.64 R16, c[0x0][0x388] ;  /* 0x0000e200ff107b82 */ /* 0x000ea20000000a00 */
[----:B-1----:R-:W-:-:S09]  /*08a0*/  IMAD.WIDE R14, R12, 0x4, R14 ;  /* 0x000000040c0e7825 */ /* 0x002fd200078e020e */
[----:B------:R1:W-:Y:S01]  /*08b0*/  @!P1 STG.E desc[UR10][R14.64], RZ ;  /* 0x000000ff0e009986 */ /* 0x0003e2000c10190a */
[----:B--2---:R-:W-:Y:S01]  /*08c0*/  IMAD.WIDE R16, R9, 0x4, R16 ;  /* 0x0000000409107825 */ /* 0x004fe200078e0210 */
[----:B------:R-:W-:Y:S06]  /*08d0*/  @!P1 BRA `(.L_x_59) ;  /* 0x0000000000e49947 */ /* 0x000fec0003800000 */
[----:B------:R-:W-:-:S05]  /*08e0*/  VIADD R2, R20, 0x3 ;  /* 0x0000000314027836 */ /* 0x000fca0000000000 */
[----:B------:R-:W-:-:S04]  /*08f0*/  IADD3 R22, P1, PT, R2, UR16, RZ ;  /* 0x0000001002167c10 */ /* 0x000fc8000ff3e0ff */
        /* <DEDUP_REMOVED lines=15> */
[----:B------:R2:W3:Y:S04]  /*09f0*/  MUFU.RSQ R21, R24 ;  /* 0x0000001800157308 */ /* 0x0004e80000001400 */
[----:B------:R-:W-:-:S13]  /*0a00*/  ISETP.GT.U32.AND P1, PT, R2, 0x727fffff, PT ;  /* 0x727fffff0200780c */ /* 0x000fda0003f24070 */
[----:B--23--:R-:W-:Y:S05]  /*0a10*/  @!P1 BRA `(.L_x_61) ;  /* 0x0000000000109947 */ /* 0x00cfea0003800000 */
[----:B------:R-:W-:Y:S02]  /*0a20*/  MOV R2, R24 ;  /* 0x0000001800027202 */ /* 0x000fe40000000f00 */
[----:B------:R-:W-:-:S07]  /*0a30*/  MOV R22, 0xa50 ;  /* 0x00000a5000167802 */ /* 0x000fce0000000f00 */
[----:B01----:R-:W-:Y:S05]  /*0a40*/  CALL.REL.NOINC `($__internal_2_$__cuda_sm20_sqrt_rn_f32_slowpath) ;  /* 0x0000000800747944 */ /* 0x003fea0003c00000 */
[----:B------:R-:W-:Y:S05]  /*0a50*/  BRA `(.L_x_62) ;  /* 0x0000000000107947 */ /* 0x000fea0003800000 */
.L_x_61:
[----:B------:R-:W-:Y:S01]  /*0a60*/  FMUL.FTZ R25, R24, R21 ;  /* 0x0000001518197220 */ /* 0x000fe20000410000 */
[----:B------:R-:W-:-:S03]  /*0a70*/  FMUL.FTZ R21, R21, 0.5 ;  /* 0x3f00000015157820 */ /* 0x000fc60000410000 */
[----:B------:R-:W-:-:S04]  /*0a80*/  FFMA R2, -R25, R25, R24 ;  /* 0x0000001919027223 */ /* 0x000fc80000000118 */
[----:B------:R-:W-:-:S07]  /*0a90*/  FFMA R25, R2, R21, R25 ;  /* 0x0000001502197223 */ /* 0x000fce0000000019 */
.L_x_62:
[----:B------:R-:W-:Y:S05]  /*0aa0*/  BSYNC.RECONVERGENT B2 ;  /* 0x0000000000027941 */ /* 0x000fea0003800200 */
.L_x_60:
[----:B------:R2:W5:Y:S01]  /*0ab0*/  LDG.E R21, desc[UR10][R16.64] ;  /* 0x0000000a10157981 */ /* 0x000562000c1e1900 */
[----:B------:R-:W3:Y:S01]  /*0ac0*/  LDC R24, c[0x0][0x398] ;  /* 0x0000e600ff187b82 */ /* 0x000ee20000000800 */
[----:B------:R-:W-:Y:S01]  /*0ad0*/  BSSY.RECONVERGENT B2, `(.L_x_63) ;  /* 0x000000d000027945 */ /* 0x000fe20003800200 */
[----:B---3--:R-:W3:Y:S08]  /*0ae0*/  MUFU.RCP R23, R24 ;  /* 0x0000001800177308 */ /* 0x008ef00000001000 */
[----:B------:R-:W4:Y:S01]  /*0af0*/  FCHK P1, -R25, R24 ;  /* 0x0000001819007302 */ /* 0x000f220000020100 */
[----:B---3--:R-:W-:-:S04]  /*0b00*/  FFMA R2, R23, -R24, 1 ;  /* 0x3f80000017027423 */ /* 0x008fc80000000818 */
[----:B------:R-:W-:-:S04]  /*0b10*/  FFMA R2, R23, R2, R23 ;  /* 0x0000000217027223 */ /* 0x000fc80000000017 */
[----:B------:R-:W-:-:S04]  /*0b20*/  FFMA R22, R2, -R25, RZ ;  /* 0x8000001902167223 */ /* 0x000fc800000000ff */
[----:B------:R-:W-:-:S04]  /*0b30*/  FFMA R23, R22, -R24, -R25 ;  /* 0x8000001816177223 */ /* 0x000fc80000000819 */
[----:B------:R-:W-:Y:S01]  /*0b40*/  FFMA R2, R2, R23, R22 ;  /* 0x0000001702027223 */ /* 0x000fe20000000016 */
[----:B--2-4-:R-:W-:Y:S06]  /*0b50*/  @!P1 BRA `(.L_x_64) ;  /* 0x0000000000109947 */ /* 0x014fec0003800000 */
[----:B------:R-:W-:Y:S01]  /*0b60*/  FADD R25, -R25, -RZ ;  /* 0x800000ff19197221 */ /* 0x000fe20000000100 */
[----:B------:R-:W-:-:S07]  /*0b70*/  MOV R2, 0xb90 ;  /* 0x00000b9000027802 */ /* 0x000fce0000000f00 */
[----:B01---5:R-:W-:Y:S05]  /*0b80*/  CALL.REL.NOINC `($__internal_3_$__cuda_sm3x_div_rn_noftz_f32_slowpath) ;  /* 0x00000008007c7944 */ /* 0x023fea0003c00000 */
[----:B------:R-:W-:-:S07]  /*0b90*/  IMAD.MOV.U32 R2, RZ, RZ, R24 ;  /* 0x000000ffff027224 */ /* 0x000fce00078e0018 */
.L_x_64:
[----:B------:R-:W-:Y:S05]  /*0ba0*/  BSYNC.RECONVERGENT B2 ;  /* 0x0000000000027941 */ /* 0x000fea0003800200 */
.L_x_63:
[----:B------:R-:W-:Y:S02]  /*0bb0*/  HFMA2 R23, -RZ, RZ, 0.96630859375, -0.0022525787353515625 ;  /* 0x3bbb989dff177431 */ /* 0x000fe400000001ff */
[----:B------:R-:W-:-:S03]  /*0bc0*/  IMAD.MOV.U32 R25, RZ, RZ, 0x437c0000 ;  /* 0x437c0000ff197424 */ /* 0x000fc600078e00ff */
[----:B------:R-:W-:-:S04]  /*0bd0*/  FFMA.SAT R22, R2, R23, 0.5 ;  /* 0x3f00000002167423 */ /* 0x000fc80000002017 */
[----:B------:R-:W-:-:S04]  /*0be0*/  FFMA.RM R22, R22, R25, 12582913 ;  /* 0x4b40000116167423 */ /* 0x000fc80000004019 */
[C---:B------:R-:W-:Y:S01]  /*0bf0*/  FADD R23, R22.reuse, -12583039 ;  /* 0xcb40007f16177421 */ /* 0x040fe20000000000 */
[----:B------:R-:W-:-:S03]  /*0c00*/  SHF.L.U32 R22, R22, 0x17, RZ ;  /* 0x0000001716167819 */ /* 0x000fc600000006ff */
[----:B------:R-:W-:-:S04]  /*0c10*/  FFMA R23, R2, 1.4426950216293334961, -R23 ;  /* 0x3fb8aa3b02177823 */ /* 0x000fc80000000817 */
[----:B------:R-:W-:-:S06]  /*0c20*/  FFMA R23, R2, 1.925963033500011079e-08, R23 ;  /* 0x32a5706002177823 */ /* 0x000fcc0000000017 */
[----:B------:R-:W2:Y:S02]  /*0c30*/  MUFU.EX2 R23, R23 ;  /* 0x0000001700177308 */ /* 0x000ea40000000800 */
[----:B--2---:R-:W-:-:S04]  /*0c40*/  FMUL R22, R22, R23 ;  /* 0x0000001716167220 */ /* 0x004fc80000400000 */
[----:B-----5:R-:W-:-:S05]  /*0c50*/  FMUL R21, R21, R22 ;  /* 0x0000001615157220 */ /* 0x020fca0000400000 */
[----:B------:R2:W-:Y:S02]  /*0c60*/  STG.E desc[UR10][R14.64], R21 ;  /* 0x000000150e007986 */ /* 0x0005e4000c10190a */
.L_x_59:
[----:B------:R-:W-:Y:S05]  /*0c70*/  BSYNC.RECONVERGENT B1 ;  /* 0x0000000000017941 */ /* 0x000fea0003800200 */
.L_x_58:
[----:B--2---:R-:W-:Y:S01]  /*0c80*/  VIADD R21, R18, 0x1 ;  /* 0x0000000112157836 */ /* 0x004fe20000000000 */
[----:B-1----:R-:W-:Y:S01]  /*0c90*/  SHF.R.S32.HI R15, RZ, 0x1f, R9 ;  /* 0x0000001fff0f7819 */ /* 0x002fe20000011409 */
[----:B------:R-:W-:Y:S01]  /*0ca0*/  BSSY.RECONVERGENT B1, `(.L_x_65) ;  /* 0x0000043000017945 */ /* 0x000fe20003800200 */
[C---:B------:R-:W-:Y:S02]  /*0cb0*/  IADD3 R2, P2, PT, R8.reuse, R9, RZ ;  /* 0x0000000908027210 */ /* 0x040fe40007f5e0ff */
[C---:B------:R-:W-:Y:S02]  /*0cc0*/  ISETP.GE.AND P1, PT, R21.reuse, UR6, PT ;  /* 0x0000000615007c0c */ /* 0x040fe4000bf26270 */
[----:B------:R-:W-:Y:S02]  /*0cd0*/  LEA.HI.X.SX32 R15, R8, R15, 0x1, P2 ;  /* 0x0000000f080f7211 */ /* 0x000fe400010f0eff */
[----:B------:R-:W-:Y:S02]  /*0ce0*/  ISETP.LT.OR P1, PT, R21, RZ, P1 ;  /* 0x000000ff1500720c */ /* 0x000fe40000f21670 */
[----:B------:R-:W-:-:S04]  /*0cf0*/  LEA R14, P2, R2, UR12, 0x2 ;  /* 0x0000000c020e7c11 */ /* 0x000fc8000f8410ff */
[----:B------:R-:W-:-:S07]  /*0d00*/  LEA.HI.X R15, R2, UR13, R15, 0x2, P2 ;  /* 0x0000000d020f7c11 */ /* 0x000fce00090f140f */
[----:B------:R-:W-:Y:S05]  /*0d10*/  @P1 BRA `(.L_x_66) ;  /* 0x0000000000e81947 */ /* 0x000fea0003800000 */
[----:B------:R-:W-:-:S04]  /*0d20*/  IADD3 R2, PT, PT, R20, 0x6, RZ ;  /* 0x0000000614027810 */ /* 0x000fc80007ffe0ff */
[----:B------:R-:W-:-:S04]  /*0d30*/  IADD3 R22, P1, PT, R2, UR16, RZ ;  /* 0x0000001002167c10 */ /* 0x000fc8000ff3e0ff */
[----:B------:R-:W-:-:S05]  /*0d40*/  LEA.HI.X.SX32 R23, R2, UR17, 0x1, P1 ;  /* 0x0000001102177c11 */ /* 0x000fca00088f0eff */
[----:B------:R-:W2:Y:S04]  /*0d50*/  LDG.E.U8 R2, desc[UR10][R22.64+0x1] ;  /* 0x0000010a16027981 */ /* 0x000ea8000c1e1100 */
[----:B------:R-:W3:Y:S04]  /*0d60*/  LDG.E.U8 R21, desc[UR10][R22.64] ;  /* 0x0000000a16157981 */ /* 0x000ee8000c1e1100 */
[----:B------:R-:W4:Y:S01]  /*0d70*/  LDG.E.U8 R25, desc[UR10][R22.64+0x2] ;  /* 0x0000020a16197981 */ /* 0x000f22000c1e1100 */
[----:B------:R-:W-:Y:S01]  /*0d80*/  BSSY.RECONVERGENT B2, `(.L_x_67) ;  /* 0x0000016000027945 */ /* 0x000fe20003800200 */
[----:B--2--5:R-:W-:Y:S01]  /*0d90*/  IMAD.IADD R2, R5, 0x1, -R2 ;  /* 0x0000000105027824 */ /* 0x024fe200078e0a02 */
[----:B---3--:R-:W-:-:S04]  /*0da0*/  IADD3 R21, PT, PT, R4, -R21, RZ ;  /* 0x8000001504157210 */ /* 0x008fc80007ffe0ff */
[----:B------:R-:W-:Y:S01]  /*0db0*/  I2FP.F32.S32 R2, R2 ;  /* 0x0000000200027245 */ /* 0x000fe20000201400 */
[----:B----4-:R-:W-:Y:S01]  /*0dc0*/  IMAD.IADD R25, R6, 0x1, -R25 ;  /* 0x0000000106197824 */ /* 0x010fe200078e0a19 */
[----:B------:R-:W-:-:S03]  /*0dd0*/  I2FP.F32.S32 R21, R21 ;  /* 0x0000001500157245 */ /* 0x000fc60000201400 */
[----:B------:R-:W-:Y:S01]  /*0de0*/  FMUL R2, R2, R2 ;  /* 0x0000000202027220 */ /* 0x000fe20000400000 */
[----:B------:R-:W-:-:S03]  /*0df0*/  I2FP.F32.S32 R25, R25 ;  /* 0x0000001900197245 */ /* 0x000fc60000201400 */
[----:B------:R-:W-:-:S04]  /*0e00*/  FFMA R2, R21, R21, R2 ;  /* 0x0000001515027223 */ /* 0x000fc80000000002 */
[----:B------:R-:W-:-:S04]  /*0e10*/  FFMA R24, R25, R25, R2 ;  /* 0x0000001919187223 */ /* 0x000fc80000000002 */
[----:B------:R1:W2:Y:S01]  /*0e20*/  MUFU.RSQ R21, R24 ;  /* 0x0000001800157308 */ /* 0x0002a20000001400 */
[----:B------:R-:W-:-:S04]  /*0e30*/  IADD3 R2, PT, PT, R24, -0xd000000, RZ ;  /* 0xf300000018027810 */ /* 0x000fc80007ffe0ff */
[----:B------:R-:W-:-:S13]  /*0e40*/  ISETP.GT.U32.AND P1, PT, R2, 0x727fffff, PT ;  /* 0x727fffff0200780c */ /* 0x000fda0003f24070 */
[----:B-12---:R-:W-:Y:S05]  /*0e50*/  @!P1 BRA `(.L_x_68) ;  /* 0x0000000000109947 */ /* 0x006fea0003800000 */
[----:B------:R-:W-:Y:S01]  /*0e60*/  IMAD.MOV.U32 R2, RZ, RZ, R24 ;  /* 0x000000ffff027224 */ /* 0x000fe200078e0018 */
[----:B------:R-:W-:-:S07]  /*0e70*/  MOV R22, 0xe90 ;  /* 0x00000e9000167802 */ /* 0x000fce0000000f00 */
[----:B0-----:R-:W-:Y:S05]  /*0e80*/  CALL.REL.NOINC `($__internal_2_$__cuda_sm20_sqrt_rn_f32_slowpath) ;  /* 0x0000000400647944 */ /* 0x001fea0003c00000 */
[----:B------:R-:W-:Y:S05]  /*0e90*/  BRA `(.L_x_69) ;  /* 0x0000000000107947 */ /* 0x000fea0003800000 */
.L_x_68:
[----:B------:R-:W-:Y:S01]  /*0ea0*/  FMUL.FTZ R25, R24, R21 ;  /* 0x0000001518197220 */ /* 0x000fe20000410000 */
[----:B------:R-:W-:-:S03]  /*0eb0*/  FMUL.FTZ R21, R21, 0.5 ;  /* 0x3f00000015157820 */ /* 0x000fc60000410000 */
[----:B------:R-:W-:-:S04]  /*0ec0*/  FFMA R2, -R25, R25, R24 ;  /* 0x0000001919027223 */ /* 0x000fc80000000118 */
[----:B------:R-:W-:-:S07]  /*0ed0*/  FFMA R25, R2, R21, R25 ;  /* 0x0000001502197223 */ /* 0x000fce0000000019 */
.L_x_69:
[----:B------:R-:W-:Y:S05]  /*0ee0*/  BSYNC.RECONVERGENT B2 ;  /* 0x0000000000027941 */ /* 0x000fea0003800200 */
.L_x_67:
[----:B------:R1:W5:Y:S01]  /*0ef0*/  LDG.E R16, desc[UR10][R16.64+0x4] ;  /* 0x0000040a10107981 */ /* 0x000362000c1e1900 */
[----:B------:R-:W2:Y:S01]  /*0f00*/  LDC R24, c[0x0][0x398] ;  /* 0x0000e600ff187b82 */ /* 0x000ea20000000800 */
        /* <DEDUP_REMOVED lines=12> */
[----:B------:R-:W-:-:S07]  /*0fd0*/  MOV R2, R24 ;  /* 0x0000001800027202 */ /* 0x000fce0000000f00 */
.L_x_71:
[----:B------:R-:W-:Y:S05]  /*0fe0*/  BSYNC.RECONVERGENT B2 ;  /* 0x0000000000027941 */ /* 0x000fea0003800200 */
.L_x_70:
[----:B------:R-:W-:Y:S02]  /*0ff0*/  HFMA2 R22, -RZ, RZ, 3.7421875, 0 ;  /* 0x437c0000ff167431 */ /* 0x000fe400000001ff */
[----:B------:R-:W-:-:S04]  /*1000*/  IMAD.MOV.U32 R17, RZ, RZ, 0x3bbb989d ;  /* 0x3bbb989dff117424 */ /* 0x000fc800078e00ff */
[----:B------:R-:W-:-:S04]  /*1010*/  FFMA.SAT R17, R2, R17, 0.5 ;  /* 0x3f00000002117423 */ /* 0x000fc80000002011 */
[----:B------:R-:W-:-:S04]  /*1020*/  FFMA.RM R17, R17, R22, 12582913 ;  /* 0x4b40000111117423 */ /* 0x000fc80000004016 */
[C---:B------:R-:W-:Y:S01]  /*1030*/  FADD R21, R17.reuse, -12583039 ;  /* 0xcb40007f11157421 */ /* 0x040fe20000000000 */
[----:B------:R-:W-:-:S03]  /*1040*/  IMAD.SHL.U32 R17, R17, 0x800000, RZ ;  /* 0x0080000011117824 */ /* 0x000fc600078e00ff */
[----:B------:R-:W-:-:S04]  /*1050*/  FFMA R21, R2, 1.4426950216293334961, -R21 ;  /* 0x3fb8aa3b02157823 */ /* 0x000fc80000000815 */
[----:B------:R-:W-:-:S04]  /*1060*/  FFMA R21, R2, 1.925963033500011079e-08, R21 ;  /* 0x32a5706002157823 */ /* 0x000fc80000000015 */
[----:B------:R-:W1:Y:S02]  /*1070*/  MUFU.EX2 R2, R21 ;  /* 0x0000001500027308 */ /* 0x000e640000000800 */
[----:B-1----:R-:W-:-:S04]  /*1080*/  FMUL R17, R17, R2 ;  /* 0x0000000211117220 */ /* 0x002fc80000400000 */
[----:B-----5:R-:W-:-:S05]  /*1090*/  FMUL R17, R16, R17 ;  /* 0x0000001110117220 */ /* 0x020fca0000400000 */
[----:B------:R1:W-:Y:S01]  /*10a0*/  STG.E desc[UR10][R14.64+0x4], R17 ;  /* 0x000004110e007986 */ /* 0x0003e2000c10190a */
[----:B------:R-:W-:Y:S05]  /*10b0*/  BRA `(.L_x_72) ;  /* 0x0000000000047947 */ /* 0x000fea0003800000 */
.L_x_66:
[----:B------:R2:W-:Y:S02]  /*10c0*/  STG.E desc[UR10][R14.64+0x4], RZ ;  /* 0x000004ff0e007986 */ /* 0x0005e4000c10190a */
.L_x_72:
[----:B------:R-:W-:Y:S05]  /*10d0*/  BSYNC.RECONVERGENT B1 ;  /* 0x0000000000017941 */ /* 0x000fea0003800200 */
.L_x_65:
[----:B------:R-:W-:Y:S01]  /*10e0*/  IADD3 R19, PT, PT, R19, 0x2, RZ ;  /* 0x0000000213137810 */ /* 0x000fe20007ffe0ff */
[----:B------:R-:W-:Y:S01]  /*10f0*/  VIADD R9, R9, 0x2 ;  /* 0x0000000209097836 */ /* 0x000fe20000000000 */
[----:B------:R-:W-:Y:S01]  /*1100*/  IADD3 R18, PT, PT, R18, 0x2, RZ ;  /* 0x0000000212127810 */ /* 0x000fe20007ffe0ff */
[----:B------:R-:W-:Y:S01]  /*1110*/  VIADD R20, R20, 0x6 ;  /* 0x0000000614147836 */ /* 0x000fe20000000000 */
[----:B------:R-:W-:Y:S01]  /*1120*/  ISETP.NE.AND P1, PT, R19, RZ, PT ;  /* 0x000000ff1300720c */ /* 0x000fe20003f25270 */
[----:B------:R-:W-:Y:S01]  /*1130*/  VIADD R12, R12, 0x2 ;  /* 0x000000020c0c7836 */ /* 0x000fe20000000000 */
[----:B------:R-:W-:-:S11]  /*1140*/  IADD3 R13, PT, PT, R13, 0x2, RZ ;  /* 0x000000020d0d7810 */ /* 0x000fd60007ffe0ff */
[----:B------:R-:W-:Y:S05]  /*1150*/  @P1 BRA `(.L_x_73) ;  /* 0xfffffff400bc1947 */ /* 0x000fea000383ffff */
[----:B------:R-:W-:Y:S01]  /*1160*/  IADD3 R9, PT, PT, R13, 0x1, RZ ;  /* 0x000000010d097810 */ /* 0x000fe20007ffe0ff */
[----:B------:R-:W-:Y:S06]  /*1170*/  BRA `(.L_x_57) ;  /* 0x00000000009c7947 */ /* 0x000fec0003800000 */
.L_x_48:
[----:B------:R-:W0:Y:S01]  /*1180*/  LDC.64 R14, c[0x0][0x380] ;  /* 0x0000e000ff0e7b82 */ /* 0x000e220000000a00 */
[C---:B------:R-:W-:Y:S01]  /*1190*/  ISETP.GE.U32.AND P1, PT, R0.reuse, 0x4, PT ;  /* 0x000000040000780c */ /* 0x040fe20003f26070 */
[----:B------:R-:W-:Y:S01]  /*11a0*/  UISETP.GE.U32.AND UP1, UPT, UR9, 0x3, UPT ;  /* 0x000000030900788c */ /* 0x000fe2000bf26070 */
[----:B------:R-:W-:-:S11]  /*11b0*/  LOP3.LUT P2, RZ, R0, 0x1, RZ, 0xc0, !PT ;  /* 0x0000000100ff7812 */ /* 0x000fd6000784c0ff */
[----:B------:R-:W-:Y:S05]  /*11c0*/  @!P1 BRA `(.L_x_74) ;  /* 0x0000000000409947 */ /* 0x000fea0003800000 */
[----:B------:R-:W1:Y:S01]  /*11d0*/  LDC.64 R18, c[0x0][0x380] ;  /* 0x0000e000ff127b82 */ /* 0x000e620000000a00 */
[----:B------:R-:W-:-:S05]  /*11e0*/  UMOV UR4, URZ ;  /* 0x000000ff00047c82 */ /* 0x000fca0008000000 */
.L_x_75:
[----:B--2---:R-:W-:Y:S01]  /*11f0*/  IMAD.IADD R17, R8, 0x1, R13 ;  /* 0x0000000108117824 */ /* 0x004fe200078e020d */
[----:B------:R-:W-:Y:S01]  /*1200*/  UIADD3 UR4, UPT, UPT, UR4, 0x8, URZ ;  /* 0x0000000804047890 */ /* 0x000fe2000fffe0ff */
[----:B------:R-:W-:Y:S02]  /*1210*/  IADD3 R13, PT, PT, R13, 0x8, RZ ;  /* 0x000000080d0d7810 */ /* 0x000fe40007ffe0ff */
[----:B-1----:R-:W-:Y:S01]  /*1220*/  IMAD.WIDE R16, R17, 0x4, R18 ;  /* 0x0000000411107825 */ /* 0x002fe200078e0212 */
[----:B------:R-:W-:-:S04]  /*1230*/  UISETP.NE.AND UP0, UPT, UR4, UR5, UPT ;  /* 0x000000050400728c */ /* 0x000fc8000bf05270 */
        /* <DEDUP_REMOVED lines=8> */
[----:B------:R-:W-:Y:S05]  /*12c0*/  BRA.U UP0, `(.L_x_75) ;  /* 0xfffffffd00c87547 */ /* 0x000fea000b83ffff */
.L_x_74:
[----:B------:R-:W-:Y:S05]  /*12d0*/  BRA.U !UP1, `(.L_x_76) ;  /* 0x0000000109207547 */ /* 0x000fea000b800000 */
[----:B--2---:R-:W1:Y:S01]  /*12e0*/  LDC.64 R16, c[0x0][0x380] ;  /* 0x0000e000ff107b82 */ /* 0x004e620000000a00 */
[----:B------:R-:W-:Y:S01]  /*12f0*/  IMAD.IADD R9, R8, 0x1, R13 ;  /* 0x0000000108097824 */ /* 0x000fe200078e020d */
[----:B------:R-:W-:-:S03]  /*1300*/  IADD3 R13, PT, PT, R13, 0x4, RZ ;  /* 0x000000040d0d7810 */ /* 0x000fc60007ffe0ff */
[----:B-1----:R-:W-:-:S05]  /*1310*/  IMAD.WIDE R16, R9, 0x4, R16 ;  /* 0x0000000409107825 */ /* 0x002fca00078e0210 */
[----:B------:R1:W-:Y:S04]  /*1320*/  STG.E desc[UR10][R16.64], RZ ;  /* 0x000000ff10007986 */ /* 0x0003e8000c10190a */
[----:B------:R1:W-:Y:S04]  /*1330*/  STG.E desc[UR10][R16.64+0x4], RZ ;  /* 0x000004ff10007986 */ /* 0x0003e8000c10190a */
[----:B------:R1:W-:Y:S04]  /*1340*/  STG.E desc[UR10][R16.64+0x8], RZ ;  /* 0x000008ff10007986 */ /* 0x0003e8000c10190a */
[----:B------:R1:W-:Y:S02]  /*1350*/  STG.E desc[UR10][R16.64+0xc], RZ ;  /* 0x00000cff10007986 */ /* 0x0003e4000c10190a */
.L_x_76:
[----:B-12---:R-:W-:Y:S01]  /*1360*/  @P2 IMAD.IADD R17, R8, 0x1, R13 ;  /* 0x0000000108112824 */ /* 0x006fe200078e020d */
[----:B------:R-:W-:-:S03]  /*1370*/  @P2 IADD3 R13, PT, PT, R13, 0x2, RZ ;  /* 0x000000020d0d2810 */ /* 0x000fc60007ffe0ff */
[----:B0-----:R-:W-:-:S04]  /*1380*/  @P2 IMAD.WIDE R16, R17, 0x4, R14 ;  /* 0x0000000411102825 */ /* 0x001fc800078e020e */
[----:B------:R-:W-:Y:S01]  /*1390*/  IMAD.IADD R9, R8, 0x1, R13 ;  /* 0x0000000108097824 */ /* 0x000fe200078e020d */
[----:B------:R0:W-:Y:S03]  /*13a0*/  @P2 STG.E desc[UR10][R16.64], RZ ;  /* 0x000000ff10002986 */ /* 0x0001e6000c10190a */
[----:B------:R-:W-:Y:S01]  /*13b0*/  IMAD.WIDE R14, R9, 0x4, R14 ;  /* 0x00000004090e7825 */ /* 0x000fe200078e020e */
[----:B------:R0:W-:Y:S01]  /*13c0*/  @P2 STG.E desc[UR10][R16.64+0x4], RZ ;  /* 0x000004ff10002986 */ /* 0x0001e2000c10190a */
[----:B------:R-:W-:-:S03]  /*13d0*/  IADD3 R9, PT, PT, R13, 0x1, RZ ;  /* 0x000000010d097810 */ /* 0x000fc60007ffe0ff */
[----:B------:R0:W-:Y:S04]  /*13e0*/  STG.E desc[UR10][R14.64], RZ ;  /* 0x000000ff0e007986 */ /* 0x0001e8000c10190a */
.L_x_57:
[----:B------:R-:W-:Y:S05]  /*13f0*/  BSYNC.RECONVERGENT B0 ;  /* 0x0000000000007941 */ /* 0x000fea0003800200 */
.L_x_47:
[----:B------:R-:W-:Y:S05]  /*1400*/  @P3 BRA `(.L_x_77) ;  /* 0xffffffec008c3947 */ /* 0x000fea000383ffff */
[----:B------:R-:W-:Y:S05]  /*1410*/  EXIT ;  /* 0x000000000000794d */ /* 0x000fea0003800000 */
        .weak           $__internal_2_$__cuda_sm20_sqrt_rn_f32_slowpath
        .type           $__internal_2_$__cuda_sm20_sqrt_rn_f32_slowpath,@function
        .size           $__internal_2_$__cuda_sm20_sqrt_rn_f32_slowpath,($__internal_3_$__cuda_sm3x_div_rn_noftz_f32_slowpath - $__internal_2_$__cuda_sm20_sqrt_rn_f32_slowpath)
$__internal_2_$__cuda_sm20_sqrt_rn_f32_slowpath:
[----:B------:R-:W-:-:S13]  /*1420*/  LOP3.LUT P1, RZ, R2, 0x7fffffff, RZ, 0xc0, !PT ;  /* 0x7fffffff02ff7812 */ /* 0x000fda000782c0ff */
[----:B------:R-:W-:Y:S01]  /*1430*/  @!P1 IMAD.MOV.U32 R23, RZ, RZ, R2 ;  /* 0x000000ffff179224 */ /* 0x000fe200078e0002 */
[----:B------:R-:W-:Y:S06]  /*1440*/  @!P1 BRA `(.L_x_78) ;  /* 0x0000000000409947 */ /* 0x000fec0003800000 */
[----:B------:R-:W-:-:S13]  /*1450*/  FSETP.GEU.FTZ.AND P1, PT, R2, RZ, PT ;  /* 0x000000ff0200720b */ /* 0x000fda0003f3e000 */
[----:B------:R-:W-:Y:S01]  /*1460*/  @!P1 MOV R23, 0x7fffffff ;  /* 0x7fffffff00179802 */ /* 0x000fe20000000f00 */
[----:B------:R-:W-:Y:S06]  /*1470*/  @!P1 BRA `(.L_x_78) ;  /* 0x0000000000349947 */ /* 0x000fec0003800000 */
[----:B------:R-:W-:-:S13]  /*1480*/  FSETP.GTU.FTZ.AND P1, PT, |R2|, +INF , PT ;  /* 0x7f8000000200780b */ /* 0x000fda0003f3c200 */
[----:B------:R-:W-:Y:S01]  /*1490*/  @P1 FADD.FTZ R23, R2, 1 ;  /* 0x3f80000002171421 */ /* 0x000fe20000010000 */
[----:B------:R-:W-:Y:S06]  /*14a0*/  @P1 BRA `(.L_x_78) ;  /* 0x0000000000281947 */ /* 0x000fec0003800000 */
[----:B------:R-:W-:-:S13]  /*14b0*/  FSETP.NEU.FTZ.AND P1, PT, |R2|, +INF , PT ;  /* 0x7f8000000200780b */ /* 0x000fda0003f3d200 */
[----:B------:R-:W-:-:S04]  /*14c0*/  @P1 FFMA R26, R2, 1.84467440737095516160e+19, RZ ;  /* 0x5f800000021a1823 */ /* 0x000fc800000000ff */
[----:B------:R-:W0:Y:S02]  /*14d0*/  @P1 MUFU.RSQ R23, R26 ;  /* 0x0000001a00171308 */ /* 0x000e240000001400 */
[----:B0-----:R-:W-:Y:S01]  /*14e0*/  @P1 FMUL.FTZ R21, R26, R23 ;  /* 0x000000171a151220 */ /* 0x001fe20000410000 */
[----:B------:R-:W-:Y:S01]  /*14f0*/  @P1 FMUL.FTZ R24, R23, 0.5 ;  /* 0x3f00000017181820 */ /* 0x000fe20000410000 */
[----:B------:R-:W-:Y:S02]  /*1500*/  @!P1 IMAD.MOV.U32 R23, RZ, RZ, R2 ;  /* 0x000000ffff179224 */ /* 0x000fe400078e0002 */
[----:B------:R-:W-:-:S04]  /*1510*/  @P1 FADD.FTZ R25, -R21, -RZ ;  /* 0x800000ff15191221 */ /* 0x000fc80000010100 */
[----:B------:R-:W-:-:S04]  /*1520*/  @P1 FFMA R28, R21, R25, R26 ;  /* 0x00000019151c1223 */ /* 0x000fc8000000001a */
[----:B------:R-:W-:-:S04]  /*1530*/  @P1 FFMA R24, R28, R24, R21 ;  /* 0x000000181c181223 */ /* 0x000fc80000000015 */
[----:B------:R-:W-:-:S07]  /*1540*/  @P1 FMUL.FTZ R23, R24, 2.3283064365386962891e-10 ;  /* 0x2f80000018171820 */ /* 0x000fce0000410000 */
.L_x_78:
[----:B------:R-:W-:Y:S01]  /*1550*/  MOV R25, R23 ;  /* 0x0000001700197202 */ /* 0x000fe20000000f00 */
[----:B------:R-:W-:-:S04]  /*1560*/  IMAD.MOV.U32 R23, RZ, RZ, 0x0 ;  /* 0x00000000ff177424 */ /* 0x000fc800078e00ff */
[----:B------:R-:W-:Y:S05]  /*1570*/  RET.REL.NODEC R22 `(_Z14computeWeightsPfS_PKhfiii) ;  /* 0xffffffe816a07950 */ /* 0x000fea0003c3ffff */
        .weak           $__internal_3_$__cuda_sm3x_div_rn_noftz_f32_slowpath
        .type           $__internal_3_$__cuda_sm3x_div_rn_noftz_f32_slowpath,@function
        .size           $__internal_3_$__cuda_sm3x_div_rn_noftz_f32_slowpath,(.L_x_94 - $__internal_3_$__cuda_sm3x_div_rn_noftz_f32_slowpath)
$__internal_3_$__cuda_sm3x_div_rn_noftz_f32_slowpath:
[----:B------:R-:W-:Y:S01]  /*1580*/  SHF.R.U32.HI R29, RZ, 0x17, R0 ;  /* 0x00000017ff1d7819 */ /* 0x000fe20000011600 */
[----:B------:R-:W-:Y:S01]  /*1590*/  BSSY.RECONVERGENT B3, `(.L_x_79) ;  /* 0x0000065000037945 */ /* 0x000fe20003800200 */
[----:B------:R-:W-:Y:S02]  /*15a0*/  SHF.R.U32.HI R24, RZ, 0x17, R25 ;  /* 0x00000017ff187819 */ /* 0x000fe40000011619 */
[----:B------:R-:W-:Y:S02]  /*15b0*/  LOP3.LUT R29, R29, 0xff, RZ, 0xc0, !PT ;  /* 0x000000ff1d1d7812 */ /* 0x000fe400078ec0ff */
[----:B------:R-:W-:Y:S02]  /*15c0*/  LOP3.LUT R24, R24, 0xff, RZ, 0xc0, !PT ;  /* 0x000000ff18187812 */ /* 0x000fe400078ec0ff */
[----:B------:R-:W-:-:S04]  /*15d0*/  IADD3 R22, PT, PT, R29, -0x1, RZ ;  /* 0xffffffff1d167810 */ /* 0x000fc80007ffe0ff */
[----:B------:R-:W-:Y:S01]  /*15e0*/  ISETP.GT.U32.AND P1, PT, R22, 0xfd, PT ;  /* 0x000000fd1600780c */ /* 0x000fe20003f24070 */
[----:B------:R-:W-:-:S05]  /*15f0*/  VIADD R22, R24, 0xffffffff ;  /* 0xffffffff18167836 */ /* 0x000fca0000000000 */
[----:B------:R-:W-:Y:S02]  /*1600*/  ISETP.GT.U32.OR P1, PT, R22, 0xfd, P1 ;  /* 0x000000fd1600780c */ /* 0x000fe40000f24470 */
[----:B------:R-:W-:-:S11]  /*1610*/  MOV R22, R0 ;  /* 0x0000000000167202 */ /* 0x000fd60000000f00 */
        /* <DEDUP_REMOVED lines=18> */
[----:B------:R-:W-:-:S04]  /*1740*/  IADD3 R23, PT, PT, R24, -0x1, RZ ;  /* 0xffffffff18177810 */ /* 0x000fc80007ffe0ff */
[----:B------:R-:W-:Y:S01]  /*1750*/  ISETP.GE.AND P1, PT, R23, RZ, PT ;  /* 0x000000ff1700720c */ /* 0x000fe20003f26270 */
[----:B------:R-:W-:-:S05]  /*1760*/  VIADD R23, R29, 0xffffffff ;  /* 0xffffffff1d177836 */ /* 0x000fca0000000000 */
[----:B------:R-:W-:-:S07]  /*1770*/  ISETP.GE.AND P2, PT, R23, RZ, PT ;  /* 0x000000ff1700720c */ /* 0x000fce0003f46270 */
[----:B------:R-:W-:Y:S01]  /*1780*/  @P1 MOV R27, RZ ;  /* 0x000000ff001b1202 */ /* 0x000fe20000000f00 */
[----:B------:R-:W-:Y:S02]  /*1790*/  @!P1 IMAD.MOV.U32 R27, RZ, RZ, -0x40 ;  /* 0xffffffc0ff1b9424 */ /* 0x000fe400078e00ff */
[----:B------:R-:W-:-:S03]  /*17a0*/  @!P1 FFMA R25, R25, 1.84467440737095516160e+19, RZ ;  /* 0x5f80000019199823 */ /* 0x000fc600000000ff */
[----:B------:R-:W-:Y:S01]  /*17b0*/  @!P2 FFMA R22, R0, 1.84467440737095516160e+19, RZ ;  /* 0x5f8000000016a823 */ /* 0x000fe200000000ff */
[----:B------:R-:W-:-:S07]  /*17c0*/  @!P2 IADD3 R27, PT, PT, R27, 0x40, RZ ;  /* 0x000000401b1ba810 */ /* 0x000fce0007ffe0ff */
.L_x_80:
[----:B------:R-:W-:Y:S01]  /*17d0*/  LEA R23, R29, 0xc0800000, 0x17 ;  /* 0xc08000001d177811 */ /* 0x000fe200078eb8ff */
[----:B------:R-:W-:Y:S01]  /*17e0*/  BSSY.RECONVERGENT B4, `(.L_x_85) ;  /* 0x0000036000047945 */ /* 0x000fe20003800200 */
[----:B------:R-:W-:-:S03]  /*17f0*/  IADD3 R24, PT, PT, R24, -0x7f, RZ ;  /* 0xffffff8118187810 */ /* 0x000fc60007ffe0ff */
[----:B------:R-:W-:Y:S01]  /*1800*/  IMAD.IADD R28, R22, 0x1, -R23 ;  /* 0x00000001161c7824 */ /* 0x000fe200078e0a17 */
[C---:B------:R-:W-:Y:S01]  /*1810*/  IADD3 R26, PT, PT, R24.reuse, 0x7f, -R29 ;  /* 0x0000007f181a7810 */ /* 0x040fe20007ffe81d */
[----:B------:R-:W-:Y:S02]  /*1820*/  IMAD R25, R24, -0x800000, R25 ;  /* 0xff80000018197824 */ /* 0x000fe400078e0219 */
[----:B------:R-:W0:Y:S01]  /*1830*/  MUFU.RCP R23, R28 ;  /* 0x0000001c00177308 */ /* 0x000e220000001000 */
[----:B------:R-:W-:Y:S01]  /*1840*/  FADD.FTZ R22, -R28, -RZ ;  /* 0x800000ff1c167221 */ /* 0x000fe20000010100 */
[----:B------:R-:W-:-:S03]  /*1850*/  IADD3 R27, PT, PT, R26, R27, RZ ;  /* 0x0000001b1a1b7210 */ /* 0x000fc60007ffe0ff */
[----:B0-----:R-:W-:-:S04]  /*1860*/  FFMA R24, R23, R22, 1 ;  /* 0x3f80000017187423 */ /* 0x001fc80000000016 */
[----:B------:R-:W-:-:S04]  /*1870*/  FFMA R24, R23, R24, R23 ;  /* 0x0000001817187223 */ /* 0x000fc80000000017 */
[----:B------:R-:W-:-:S04]  /*1880*/  FFMA R29, R25, R24, RZ ;  /* 0x00000018191d7223 */ /* 0x000fc800000000ff */
[----:B------:R-:W-:-:S04]  /*1890*/  FFMA R23, R22, R29, R25 ;  /* 0x0000001d16177223 */ /* 0x000fc80000000019 */
[----:B------:R-:W-:-:S04]  /*18a0*/  FFMA R26, R24, R23, R29 ;  /* 0x00000017181a7223 */ /* 0x000fc8000000001d */
[----:B------:R-:W-:-:S04]  /*18b0*/  FFMA R25, R22, R26, R25 ;  /* 0x0000001a16197223 */ /* 0x000fc80000000019 */
[----:B------:R-:W-:-:S05]  /*18c0*/  FFMA R22, R24, R25, R26 ;  /* 0x0000001918167223 */ /* 0x000fca000000001a */
[----:B------:R-:W-:-:S04]  /*18d0*/  SHF.R.U32.HI R28, RZ, 0x17, R22 ;  /* 0x00000017ff1c7819 */ /* 0x000fc80000011616 */
[----:B------:R-:W-:-:S05]  /*18e0*/  LOP3.LUT R28, R28, 0xff, RZ, 0xc0, !PT ;  /* 0x000000ff1c1c7812 */ /* 0x000fca00078ec0ff */
[----:B------:R-:W-:-:S05]  /*18f0*/  IMAD.IADD R23, R28, 0x1, R27 ;  /* 0x000000011c177824 */ /* 0x000fca00078e021b */
[----:B------:R-:W-:-:S04]  /*1900*/  IADD3 R28, PT, PT, R23, -0x1, RZ ;  /* 0xffffffff171c7810 */ /* 0x000fc80007ffe0ff */
        /* <DEDUP_REMOVED lines=9> */
[CCC-:B------:R-:W-:Y:S01]  /*19a0*/  FFMA.RP R27, R24.reuse, R25.reuse, R26.reuse ;  /* 0x00000019181b7223 */ /* 0x1c0fe2000000801a */
[CCC-:B------:R-:W-:Y:S01]  /*19b0*/  FFMA.RM R28, R24.reuse, R25.reuse, R26.reuse ;  /* 0x00000019181c7223 */ /* 0x1c0fe2000000401a */
[----:B------:R-:W-:Y:S01]  /*19c0*/  FFMA.RZ R24, R24, R25, R26 ;  /* 0x0000001918187223 */ /* 0x000fe2000000c01a */
[C---:B------:R-:W-:Y:S02]  /*19d0*/  IADD3 R25, PT, PT, R23.reuse, 0x20, RZ ;  /* 0x0000002017197810 */ /* 0x040fe40007ffe0ff */
[C---:B------:R-:W-:Y:S02]  /*19e0*/  ISETP.NE.AND P4, PT, R23.reuse, RZ, PT ;  /* 0x000000ff1700720c */ /* 0x040fe40003f85270 */
[----:B------:R-:W-:Y:S02]  /*19f0*/  LOP3.LUT R24, R24, 0x7fffff, RZ, 0xc0, !PT ;  /* 0x007fffff18187812 */ /* 0x000fe400078ec0ff */
[----:B------:R-:W-:Y:S01]  /*1a00*/  ISETP.NE.AND P2, PT, R23, RZ, PT ;  /* 0x000000ff1700720c */ /* 0x000fe20003f45270 */
[----:B------:R-:W-:Y:S01]  /*1a10*/  IMAD.MOV R23, RZ, RZ, -R23 ;  /* 0x000000ffff177224 */ /* 0x000fe200078e0a17 */
        /* <DEDUP_REMOVED lines=14> */
.L_x_87:
[----:B------:R-:W-:-:S04]  /*1b00*/  LOP3.LUT R22, R22, 0x80000000, RZ, 0xc0, !PT ;  /* 0x8000000016167812 */ /* 0x000fc800078ec0ff */
[----:B------:R-:W-:Y:S01]  /*1b10*/  LOP3.LUT R22, R22, 0x7f800000, RZ, 0xfc, !PT ;  /* 0x7f80000016167812 */ /* 0x000fe200078efcff */
[----:B------:R-:W-:Y:S06]  /*1b20*/  BRA `(.L_x_88) ;  /* 0x0000000000047947 */ /* 0x000fec0003800000 */
.L_x_86:
[----:B------:R-:W-:-:S07]  /*1b30*/  LEA R22, R27, R22, 0x17 ;  /* 0x000000161b167211 */ /* 0x000fce00078eb8ff */
.L_x_88:
[----:B------:R-:W-:Y:S05]  /*1b40*/  BSYNC.RECONVERGENT B4 ;  /* 0x0000000000047941 */ /* 0x000fea0003800200 */
.L_x_85:
[----:B------:R-:W-:Y:S05]  /*1b50*/  BRA `(.L_x_89) ;  /* 0x0000000000207947 */ /* 0x000fea0003800000 */
.L_x_84:
[----:B------:R-:W-:-:S04]  /*1b60*/  LOP3.LUT R22, R22, 0x80000000, R25, 0x48, !PT ;  /* 0x8000000016167812 */ /* 0x000fc800078e4819 */
[----:B------:R-:W-:Y:S01]  /*1b70*/  LOP3.LUT R22, R22, 0x7f800000, RZ, 0xfc, !PT ;  /* 0x7f80000016167812 */ /* 0x000fe200078efcff */
[----:B------:R-:W-:Y:S06]  /*1b80*/  BRA `(.L_x_89) ;  /* 0x0000000000147947 */ /* 0x000fec0003800000 */
.L_x_83:
[----:B------:R-:W-:Y:S01]  /*1b90*/  LOP3.LUT R22, R22, 0x80000000, R25, 0x48, !PT ;  /* 0x8000000016167812 */ /* 0x000fe200078e4819 */
[----:B------:R-:W-:Y:S06]  /*1ba0*/  BRA `(.L_x_89) ;  /* 0x00000000000c7947 */ /* 0x000fec0003800000 */
.L_x_82:
[----:B------:R-:W0:Y:S01]  /*1bb0*/  MUFU.RSQ R22, -QNAN ;  /* 0xffc0000000167908 */ /* 0x000e220000001400 */
[----:B------:R-:W-:Y:S05]  /*1bc0*/  BRA `(.L_x_89) ;  /* 0x0000000000047947 */ /* 0x000fea0003800000 */
.L_x_81:
[----:B------:R-:W-:-:S07]  /*1bd0*/  FADD.FTZ R22, R25, R0 ;  /* 0x0000000019167221 */ /* 0x000fce0000010000 */
.L_x_89:
[----:B------:R-:W-:Y:S05]  /*1be0*/  BSYNC.RECONVERGENT B3 ;  /* 0x0000000000037941 */ /* 0x000fea0003800200 */
.L_x_79:
[----:B------:R-:W-:Y:S02]  /*1bf0*/  HFMA2 R23, -RZ, RZ, 0, 0 ;  /* 0x00000000ff177431 */ /* 0x000fe400000001ff */
[----:B0-----:R-:W-:Y:S01]  /*1c00*/  IMAD.MOV.U32 R24, RZ, RZ, R22 ;  /* 0x000000ffff187224 */ /* 0x001fe200078e0016 */
[----:B------:R-:W-:-:S04]  /*1c10*/  MOV R22, R2 ;  /* 0x0000000200167202 */ /* 0x000fc80000000f00 */
[----:B------:R-:W-:Y:S05]  /*1c20*/  RET.REL.NODEC R22 `(_Z14computeWeightsPfS_PKhfiii) ;  /* 0xffffffe016f47950 */ /* 0x000fea0003c3ffff */
.L_x_90:
        /* <DEDUP_REMOVED lines=13> */
.L_x_94:


//--------------------- .nv.shared.reserved.0     --------------------------
	.section	.nv.shared.reserved.0,"aw",@nobits
	.weak		__nv_reservedSMEM_offset_0_alias
	.size		__nv_reservedSMEM_offset_0_alias, 0, 64
	.other		__nv_reservedSMEM_offset_0_alias,@"STO_CUDA_RESERVED_SHARED STV_DEFAULT"
__nv_reservedSMEM_offset_0_alias:
	.zero		0
	.zero		64


//--------------------- .nv.constant0._Z13calcAWCostR2LPfS_S_iiii --------------------------
	.section	.nv.constant0._Z13calcAWCostR2LPfS_S_iiii,"a",@progbits
	.sectionflags	@""
	.align	4
.nv.constant0._Z13calcAWCostR2LPfS_S_iiii:
	.zero		936


//--------------------- .nv.constant0._Z13calcAWCostL2RPfS_S_S_iiii --------------------------
	.section	.nv.constant0._Z13calcAWCostL2RPfS_S_S_iiii,"a",@progbits
	.sectionflags	@""
	.align	4
.nv.constant0._Z13calcAWCostL2RPfS_S_S_iiii:
	.zero		944


//--------------------- .nv.constant0._Z14computeWeightsPfS_PKhfiii --------------------------
	.section	.nv.constant0._Z14computeWeightsPfS_PKhfiii,"a",@progbits
	.sectionflags	@""
	.align	4
.nv.constant0._Z14computeWeightsPfS_PKhfiii:
	.zero		936


//--------------------- SYMBOLS --------------------------

	.type		.nv.reservedSmem.offset0,@object
	.size		.nv.reservedSmem.offset0,0x4
